	.target	sm_100a

	.elftype	@"ET_EXEC"


//--------------------- .note.nv.tkinfo           --------------------------
	.section	.note.nv.tkinfo,"",@"SHT_NOTE"
	.sectionflags	@"SHF_NOTE_NV_TKINFO"
	.tkinfo
        /*0018*/ 	.word	0x00000002
        /*0030*/ 	.string	""
        /*0030*/ 	.string	"ptxas"
        /*0030*/ 	.string	"Cuda compilation tools, release 13.0, V13.0.88"
        /*0030*/ 	.string	"Build cuda_13.0.r13.0/compiler.36424714_0"
        /*0030*/ 	.string	"-arch sm_100a -m 64 "



//--------------------- .note.nv.cuinfo           --------------------------
	.section	.note.nv.cuinfo,"",@"SHT_NOTE"
	.sectionflags	@"SHF_NOTE_NV_CUINFO"
        /*0018*/ 	.short	0x0002
        /*001a*/ 	.short	0x0064
        /*001c*/ 	.short	0x0082
	.zero		2


//--------------------- .nv.info                  --------------------------
	.section	.nv.info,"",@"SHT_CUDA_INFO"
	.align	4


	//----- nvinfo : EIATTR_REGCOUNT
	.align		4
        /*0000*/ 	.byte	0x04, 0x2f
        /*0002*/ 	.short	(.L_19 - .L_18)
	.align		4
.L_18:
        /*0004*/ 	.word	index@(_ZN7cutlass13device_kernelINS_4gemm6kernel13GemmUniversalIN4cute5tupleIJiiiiEEENS1_10collective13CollectiveMmaINS1_35MainloopSm100TmaUmmaWarpSpecializedILi5ELi2ELi4ENS5_IJNS4_1CILi1EEESB_SB_EEEEENS5_IJNSA_ILi128EEENSA_ILi112EEENSA_ILi64EEEEEENS_10bfloat16_tENS5_IJlSB_lEEESI_SJ_NS4_8TiledMMAINS4_8MMA_AtomIJNS4_20SM100_MMA_F16BF16_SSISI_SI_fLi128ELi112ELNS4_4UMMA5MajorE0ELSO_0ELNSN_7ScaleInE0ELSP_0EEEEEENS4_6LayoutISC_NS5_IJNSA_ILi0EEEST_ST_EEEEENS5_IJNS4_10UnderscoreESW_SW_EEEEENS4_13SM90_TMA_LOADENS4_14ComposedLayoutINS4_7SwizzleILi3ELi4ELi3EEENS4_18smem_ptr_flag_bitsILi16EEENSS_INS5_IJNSA_ILi8EEESG_EEENS5_IJSG_SB_EEEEEEEvNS4_8identityESZ_S19_vS1A_EENS_8epilogue10collective18CollectiveEpilogueINS1C_23Sm100TmaWarpSpecializedILi2ELi1ELi112ELb1ELb0EEEJSH_NS5_IJNSS_ISE_SB_EENSS_ISF_SB_EEEEESI_SJ_SI_SJ_NS1C_6fusion15FusionCallbacksIS1G_NS1K_17LinearCombinationISI_fSI_fLNS_15FloatRoundStyleE2EEESH_S1J_JEEENS4_5SM1004TMEM4LOAD26SM100_TMEM_LOAD_32dp32b16xESZ_NS10_INS11_ILi1ELi4ELi3EEES14_NSS_INS5_IJS15_NSA_ILi16EEEEEENS5_IJS1V_SB_EEEEEEENS4_39AutoVectorizingCopyWithAssumedAlignmentILi128EEENS4_14SM90_TMA_STOREES1Z_S21_S21_EEEvvEEEEvNT_6ParamsE)
        /*0008*/ 	.word	0x000000f3


	//----- nvinfo : EIATTR_FRAME_SIZE
	.align		4
.L_19:
        /*000c*/ 	.byte	0x04, 0x11
        /*000e*/ 	.short	(.L_21 - .L_20)
	.align		4
.L_20:
        /*0010*/ 	.word	index@($__internal_2_$__cuda_sm10x_tcgen05_guardrail_trap_unallocated_columns_being_dealloced)
        /*0014*/ 	.word	0x00000000


	//----- nvinfo : EIATTR_FRAME_SIZE
	.align		4
.L_21:
        /*0018*/ 	.byte	0x04, 0x11
        /*001a*/ 	.short	(.L_23 - .L_22)
	.align		4
.L_22:
        /*001c*/ 	.word	index@($__internal_1_$__cuda_sm10x_tcgen05_guardrail_trap_phase_invalid_during_alloc)
        /*0020*/ 	.word	0x00000000


	//----- nvinfo : EIATTR_FRAME_SIZE
	.align		4
.L_23:
        /*0024*/ 	.byte	0x04, 0x11
        /*0026*/ 	.short	(.L_25 - .L_24)
	.align		4
.L_24:
        /*0028*/ 	.word	index@($__internal_0_$__cuda_sm10x_tcgen05_guardrail_trap_col_being_dealloced_not_returned_by_alloc)
        /*002c*/ 	.word	0x00000000


	//----- nvinfo : EIATTR_FRAME_SIZE
	.align		4
.L_25:
        /*0030*/ 	.byte	0x04, 0x11
        /*0032*/ 	.short	(.L_27 - .L_26)
	.align		4
.L_26:
        /*0034*/ 	.word	index@(_ZN7cutlass13device_kernelINS_4gemm6kernel13GemmUniversalIN4cute5tupleIJiiiiEEENS1_10collective13CollectiveMmaINS1_35MainloopSm100TmaUmmaWarpSpecializedILi5ELi2ELi4ENS5_IJNS4_1CILi1EEESB_SB_EEEEENS5_IJNSA_ILi128EEENSA_ILi112EEENSA_ILi64EEEEEENS_10bfloat16_tENS5_IJlSB_lEEESI_SJ_NS4_8TiledMMAINS4_8MMA_AtomIJNS4_20SM100_MMA_F16BF16_SSISI_SI_fLi128ELi112ELNS4_4UMMA5MajorE0ELSO_0ELNSN_7ScaleInE0ELSP_0EEEEEENS4_6LayoutISC_NS5_IJNSA_ILi0EEEST_ST_EEEEENS5_IJNS4_10UnderscoreESW_SW_EEEEENS4_13SM90_TMA_LOADENS4_14ComposedLayoutINS4_7SwizzleILi3ELi4ELi3EEENS4_18smem_ptr_flag_bitsILi16EEENSS_INS5_IJNSA_ILi8EEESG_EEENS5_IJSG_SB_EEEEEEEvNS4_8identityESZ_S19_vS1A_EENS_8epilogue10collective18CollectiveEpilogueINS1C_23Sm100TmaWarpSpecializedILi2ELi1ELi112ELb1ELb0EEEJSH_NS5_IJNSS_ISE_SB_EENSS_ISF_SB_EEEEESI_SJ_SI_SJ_NS1C_6fusion15FusionCallbacksIS1G_NS1K_17LinearCombinationISI_fSI_fLNS_15FloatRoundStyleE2EEESH_S1J_JEEENS4_5SM1004TMEM4LOAD26SM100_TMEM_LOAD_32dp32b16xESZ_NS10_INS11_ILi1ELi4ELi3EEES14_NSS_INS5_IJS15_NSA_ILi16EEEEEENS5_IJS1V_SB_EEEEEEENS4_39AutoVectorizingCopyWithAssumedAlignmentILi128EEENS4_14SM90_TMA_STOREES1Z_S21_S21_EEEvvEEEEvNT_6ParamsE)
        /*0038*/ 	.word	0x00000000


	//----- nvinfo : EIATTR_MIN_STACK_SIZE
	.align		4
.L_27:
        /*003c*/ 	.byte	0x04, 0x12
        /*003e*/ 	.short	(.L_29 - .L_28)
	.align		4
.L_28:
        /*0040*/ 	.word	index@(_ZN7cutlass13device_kernelINS_4gemm6kernel13GemmUniversalIN4cute5tupleIJiiiiEEENS1_10collective13CollectiveMmaINS1_35MainloopSm100TmaUmmaWarpSpecializedILi5ELi2ELi4ENS5_IJNS4_1CILi1EEESB_SB_EEEEENS5_IJNSA_ILi128EEENSA_ILi112EEENSA_ILi64EEEEEENS_10bfloat16_tENS5_IJlSB_lEEESI_SJ_NS4_8TiledMMAINS4_8MMA_AtomIJNS4_20SM100_MMA_F16BF16_SSISI_SI_fLi128ELi112ELNS4_4UMMA5MajorE0ELSO_0ELNSN_7ScaleInE0ELSP_0EEEEEENS4_6LayoutISC_NS5_IJNSA_ILi0EEEST_ST_EEEEENS5_IJNS4_10UnderscoreESW_SW_EEEEENS4_13SM90_TMA_LOADENS4_14ComposedLayoutINS4_7SwizzleILi3ELi4ELi3EEENS4_18smem_ptr_flag_bitsILi16EEENSS_INS5_IJNSA_ILi8EEESG_EEENS5_IJSG_SB_EEEEEEEvNS4_8identityESZ_S19_vS1A_EENS_8epilogue10collective18CollectiveEpilogueINS1C_23Sm100TmaWarpSpecializedILi2ELi1ELi112ELb1ELb0EEEJSH_NS5_IJNSS_ISE_SB_EENSS_ISF_SB_EEEEESI_SJ_SI_SJ_NS1C_6fusion15FusionCallbacksIS1G_NS1K_17LinearCombinationISI_fSI_fLNS_15FloatRoundStyleE2EEESH_S1J_JEEENS4_5SM1004TMEM4LOAD26SM100_TMEM_LOAD_32dp32b16xESZ_NS10_INS11_ILi1ELi4ELi3EEES14_NSS_INS5_IJS15_NSA_ILi16EEEEEENS5_IJS1V_SB_EEEEEEENS4_39AutoVectorizingCopyWithAssumedAlignmentILi128EEENS4_14SM90_TMA_STOREES1Z_S21_S21_EEEvvEEEEvNT_6ParamsE)
        /*0044*/ 	.word	0x00000000
.L_29:


//--------------------- .nv.compat                --------------------------
	.section	.nv.compat,"",@"SHT_CUDA_COMPAT_INFO"
	.align	4
        /*0000*/ 	.byte	0x02, 0x09, 0x01, 0x00, 0x02, 0x02, 0x02, 0x00, 0x02, 0x05, 0x05, 0x00, 0x03, 0x07, 0x01, 0x01
        /*0010*/ 	.byte	0x02, 0x03, 0x01, 0x00, 0x02, 0x06, 0x01, 0x00, 0x04, 0x0b, 0x08, 0x00, 0x09, 0x00, 0x00, 0x00
        /*0020*/ 	.byte	0x00, 0x00, 0x00, 0x00


//--------------------- .nv.info._ZN7cutlass13device_kernelINS_4gemm6kernel13GemmUniversalIN4cute5tupleIJiiiiEEENS1_10collective13CollectiveMmaINS1_35MainloopSm100TmaUmmaWarpSpecializedILi5ELi2ELi4ENS5_IJNS4_1CILi1EEESB_SB_EEEEENS5_IJNSA_ILi128EEENSA_ILi112EEENSA_ILi64EEEEEENS_10bfloat16_tENS5_IJlSB_lEEESI_SJ_NS4_8TiledMMAINS4_8MMA_AtomIJNS4_20SM100_MMA_F16BF16_SSISI_SI_fLi128ELi112ELNS4_4UMMA5MajorE0ELSO_0ELNSN_7ScaleInE0ELSP_0EEEEEENS4_6LayoutISC_NS5_IJNSA_ILi0EEEST_ST_EEEEENS5_IJNS4_10UnderscoreESW_SW_EEEEENS4_13SM90_TMA_LOADENS4_14ComposedLayoutINS4_7SwizzleILi3ELi4ELi3EEENS4_18smem_ptr_flag_bitsILi16EEENSS_INS5_IJNSA_ILi8EEESG_EEENS5_IJSG_SB_EEEEEEEvNS4_8identityESZ_S19_vS1A_EENS_8epilogue10collective18CollectiveEpilogueINS1C_23Sm100TmaWarpSpecializedILi2ELi1ELi112ELb1ELb0EEEJSH_NS5_IJNSS_ISE_SB_EENSS_ISF_SB_EEEEESI_SJ_SI_SJ_NS1C_6fusion15FusionCallbacksIS1G_NS1K_17LinearCombinationISI_fSI_fLNS_15FloatRoundStyleE2EEESH_S1J_JEEENS4_5SM1004TMEM4LOAD26SM100_TMEM_LOAD_32dp32b16xESZ_NS10_INS11_ILi1ELi4ELi3EEES14_NSS_INS5_IJS15_NSA_ILi16EEEEEENS5_IJS1V_SB_EEEEEEENS4_39AutoVectorizingCopyWithAssumedAlignmentILi128EEENS4_14SM90_TMA_STOREES1Z_S21_S21_EEEvvEEEEvNT_6ParamsE --------------------------
	.section	.nv.info._ZN7cutlass13device_kernelINS_4gemm6kernel13GemmUniversalIN4cute5tupleIJiiiiEEENS1_10collective13CollectiveMmaINS1_35MainloopSm100TmaUmmaWarpSpecializedILi5ELi2ELi4ENS5_IJNS4_1CILi1EEESB_SB_EEEEENS5_IJNSA_ILi128EEENSA_ILi112EEENSA_ILi64EEEEEENS_10bfloat16_tENS5_IJlSB_lEEESI_SJ_NS4_8TiledMMAINS4_8MMA_AtomIJNS4_20SM100_MMA_F16BF16_SSISI_SI_fLi128ELi112ELNS4_4UMMA5MajorE0ELSO_0ELNSN_7ScaleInE0ELSP_0EEEEEENS4_6LayoutISC_NS5_IJNSA_ILi0EEEST_ST_EEEEENS5_IJNS4_10UnderscoreESW_SW_EEEEENS4_13SM90_TMA_LOADENS4_14ComposedLayoutINS4_7SwizzleILi3ELi4ELi3EEENS4_18smem_ptr_flag_bitsILi16EEENSS_INS5_IJNSA_ILi8EEESG_EEENS5_IJSG_SB_EEEEEEEvNS4_8identityESZ_S19_vS1A_EENS_8epilogue10collective18CollectiveEpilogueINS1C_23Sm100TmaWarpSpecializedILi2ELi1ELi112ELb1ELb0EEEJSH_NS5_IJNSS_ISE_SB_EENSS_ISF_SB_EEEEESI_SJ_SI_SJ_NS1C_6fusion15FusionCallbacksIS1G_NS1K_17LinearCombinationISI_fSI_fLNS_15FloatRoundStyleE2EEESH_S1J_JEEENS4_5SM1004TMEM4LOAD26SM100_TMEM_LOAD_32dp32b16xESZ_NS10_INS11_ILi1ELi4ELi3EEES14_NSS_INS5_IJS15_NSA_ILi16EEEEEENS5_IJS1V_SB_EEEEEEENS4_39AutoVectorizingCopyWithAssumedAlignmentILi128EEENS4_14SM90_TMA_STOREES1Z_S21_S21_EEEvvEEEEvNT_6ParamsE,"",@"SHT_CUDA_INFO"
	.sectionflags	@""
	.align	4


	//----- nvinfo : EIATTR_CUDA_API_VERSION
	.align		4
        /*0000*/ 	.byte	0x04, 0x37
        /*0002*/ 	.short	(.L_31 - .L_30)
.L_30:
        /*0004*/ 	.word	0x00000082


	//----- nvinfo : EIATTR_KPARAM_INFO
	.align		4
.L_31:
        /*0008*/ 	.byte	0x04, 0x17
        /*000a*/ 	.short	(.L_33 - .L_32)
.L_32:
        /*000c*/ 	.word	0x00000000
        /*0010*/ 	.short	0x0000
        /*0012*/ 	.short	0x0000
        /*0014*/ 	.byte	0x00, 0xf0, 0x01, 0x20


	//----- nvinfo : EIATTR_AT_ENTRY_FRAGMENTS
	.align		4
.L_33:
        /*0018*/ 	.byte	0x04, 0x4f
        /*001a*/ 	.short	(.L_35 - .L_34)


	//   ....[0]....
.L_34:
        /*001c*/ 	.word	0x00000006


	//----- nvinfo : EIATTR_RESERVED_SMEM_USED
	.align		4
.L_35:
        /*0020*/ 	.byte	0x01, 0x41
	.zero		2


	//----- nvinfo : EIATTR_SPARSE_MMA_MASK
	.align		4
        /*0024*/ 	.byte	0x03, 0x50
        /*0026*/ 	.short	0x0000


	//----- nvinfo : EIATTR_TCGEN05_1CTA_USED
	.align		4
        /*0028*/ 	.byte	0x01, 0x51
	.zero		2


	//----- nvinfo : EIATTR_MAXREG_COUNT
	.align		4
        /*002c*/ 	.byte	0x03, 0x1b
        /*002e*/ 	.short	0x00ff


	//----- nvinfo : EIATTR_NUM_BARRIERS
	.align		4
        /*0030*/ 	.byte	0x02, 0x4c
        /*0032*/ 	.byte	0x07
	.zero		1


	//----- nvinfo : EIATTR_EXTERNS
	.align		4
        /*0034*/ 	.byte	0x04, 0x0f
        /*0036*/ 	.short	(.L_37 - .L_36)


	//   ....[0]....
	.align		4
.L_36:
        /*0038*/ 	.word	index@(__assertfail)


	//----- nvinfo : EIATTR_MERCURY_ISA_VERSION
	.align		4
.L_37:
        /*003c*/ 	.byte	0x03, 0x5f
        /*003e*/ 	.short	0x0101


	//----- nvinfo : EIATTR_INT_WARP_WIDE_INSTR_OFFSETS
	.align		4
        /*0040*/ 	.byte	0x04, 0x31
        /*0042*/ 	.short	(.L_39 - .L_38)


	//   ....[0]....
.L_38:
        /*0044*/ 	.word	0x00003a70


	//   ....[1]....
        /*0048*/ 	.word	0x00003aa0


	//   ....[2]....
        /*004c*/ 	.word	0x00003ac0


	//   ....[3]....
        /*0050*/ 	.word	0x000046c0


	//   ....[4]....
        /*0054*/ 	.word	0x00004760


	//   ....[5]....
        /*0058*/ 	.word	0x000047c0


	//   ....[6]....
        /*005c*/ 	.word	0x00004820


	//   ....[7]....
        /*0060*/ 	.word	0x00004870


	//   ....[8]....
        /*0064*/ 	.word	0x00004890


	//   ....[9]....
        /*0068*/ 	.word	0x00004930


	//   ....[10]....
        /*006c*/ 	.word	0x00004990


	//----- nvinfo : EIATTR_COOP_GROUP_MASK_REGIDS
	.align		4
.L_39:
        /*0070*/ 	.byte	0x04, 0x29
        /*0072*/ 	.short	(.L_41 - .L_40)


	//   ....[0]....
.L_40:
        /*0074*/ 	.word	0xffffffff


	//   ....[1]....
        /*0078*/ 	.word	0xffffffff


	//   ....[2]....
        /*007c*/ 	.word	0xffffffff


	//   ....[3]....
        /*0080*/ 	.word	0xffffffff


	//   ....[4]....
        /*0084*/ 	.word	0xffffffff


	//   ....[5]....
        /*0088*/ 	.word	0xffffffff


	//   ....[6]....
        /*008c*/ 	.word	0xffffffff


	//   ....[7]....
        /*0090*/ 	.word	0xffffffff


	//   ....[8]....
        /*0094*/ 	.word	0xffffffff


	//   ....[9]....
        /*0098*/ 	.word	0xffffffff


	//   ....[10]....
        /*009c*/ 	.word	0xffffffff


	//   ....[11]....
        /*00a0*/ 	.word	0xffffffff


	//   ....[12]....
        /*00a4*/ 	.word	0xffffffff


	//----- nvinfo : EIATTR_COOP_GROUP_INSTR_OFFSETS
	.align		4
.L_41:
        /*00a8*/ 	.byte	0x04, 0x28
        /*00aa*/ 	.short	(.L_43 - .L_42)


	//   ....[0]....
.L_42:
        /*00ac*/ 	.word	0x00000080


	//   ....[1]....
        /*00b0*/ 	.word	0x000004f0


	//   ....[2]....
        /*00b4*/ 	.word	0x00000680


	//   ....[3]....
        /*00b8*/ 	.word	0x000007e0


	//   ....[4]....
        /*00bc*/ 	.word	0x000008e0


	//   ....[5]....
        /*00c0*/ 	.word	0x00000a50


	//   ....[6]....
        /*00c4*/ 	.word	0x00000bf0


	//   ....[7]....
        /*00c8*/ 	.word	0x00001da0


	//   ....[8]....
        /*00cc*/ 	.word	0x00002ce0


	//   ....[9]....
        /*00d0*/ 	.word	0x00002ef0


	//   ....[10]....
        /*00d4*/ 	.word	0x00002f20


	//   ....[11]....
        /*00d8*/ 	.word	0x00003950


	//   ....[12]....
        /*00dc*/ 	.word	0x00003b80


	//----- nvinfo : EIATTR_VRC_CTA_INIT_COUNT
	.align		4
.L_43:
        /*00e0*/ 	.byte	0x02, 0x4a
        /*00e2*/ 	.byte	0x80
	.zero		1


	//----- nvinfo : EIATTR_SYSCALL_OFFSETS
	.align		4
        /*00e4*/ 	.byte	0x04, 0x46
        /*00e6*/ 	.short	(.L_45 - .L_44)


	//   ....[0]....
.L_44:
        /*00e8*/ 	.word	0x000054c0


	//   ....[1]....
        /*00ec*/ 	.word	0x000055b0


	//   ....[2]....
        /*00f0*/ 	.word	0x00006130


	//   ....[3]....
        /*00f4*/ 	.word	0x000062a0


	//   ....[4]....
        /*00f8*/ 	.word	0x00006410


	//   ....[5]....
        /*00fc*/ 	.word	0x00006580


	//   ....[6]....
        /*0100*/ 	.word	0x000066f0


	//   ....[7]....
        /*0104*/ 	.word	0x00006860


	//   ....[8]....
        /*0108*/ 	.word	0x000069d0


	//----- nvinfo : EIATTR_MBARRIER_INSTR_OFFSETS
	.align		4
.L_45:
        /*010c*/ 	.byte	0x04, 0x39
        /*010e*/ 	.short	(.L_47 - .L_46)


	//   ....[0]....
.L_46:
        /*0110*/ 	.word	0x000005d0
        /*0114*/ 	.word	0x000000ff
        /*0118*/ 	.word	0x00000000
        /*011c*/ 	.short	0x0100
        /*011e*/ 	.byte	0x04
	.zero		1


	//   ....[1]....
        /*0120*/ 	.word	0x000005e0
        /*0124*/ 	.word	0x000000ff
        /*0128*/ 	.word	0x00000028
        /*012c*/ 	.short	0x0100
        /*012e*/ 	.byte	0x04
	.zero		1


	//   ....[2]....
        /*0130*/ 	.word	0x000005f0
        /*0134*/ 	.word	0x000000ff
        /*0138*/ 	.word	0x00000008
        /*013c*/ 	.short	0x0100
        /*013e*/ 	.byte	0x04
	.zero		1


	//   ....[3]....
        /*0140*/ 	.word	0x00000600
        /*0144*/ 	.word	0x000000ff
        /*0148*/ 	.word	0x00000030
        /*014c*/ 	.short	0x0100
        /*014e*/ 	.byte	0x04
	.zero		1


	//   ....[4]....
        /*0150*/ 	.word	0x00000610
        /*0154*/ 	.word	0x000000ff
        /*0158*/ 	.word	0x00000010
        /*015c*/ 	.short	0x0100
        /*015e*/ 	.byte	0x04
	.zero		1


	//   ....[5]....
        /*0160*/ 	.word	0x00000620
        /*0164*/ 	.word	0x000000ff
        /*0168*/ 	.word	0x00000038
        /*016c*/ 	.short	0x0100
        /*016e*/ 	.byte	0x04
	.zero		1


	//   ....[6]....
        /*0170*/ 	.word	0x00000630
        /*0174*/ 	.word	0x000000ff
        /*0178*/ 	.word	0x00000018
        /*017c*/ 	.short	0x0100
        /*017e*/ 	.byte	0x04
	.zero		1


	//   ....[7]....
        /*0180*/ 	.word	0x00000640
        /*0184*/ 	.word	0x000000ff
        /*0188*/ 	.word	0x00000040
        /*018c*/ 	.short	0x0100
        /*018e*/ 	.byte	0x04
	.zero		1


	//   ....[8]....
        /*0190*/ 	.word	0x00000650
        /*0194*/ 	.word	0x000000ff
        /*0198*/ 	.word	0x00000020
        /*019c*/ 	.short	0x0100
        /*019e*/ 	.byte	0x04
	.zero		1


	//   ....[9]....
        /*01a0*/ 	.word	0x00000660
        /*01a4*/ 	.word	0x000000ff
        /*01a8*/ 	.word	0x00000048
        /*01ac*/ 	.short	0x0100
        /*01ae*/ 	.byte	0x04
	.zero		1


	//   ....[10]....
        /*01b0*/ 	.word	0x00000790
        /*01b4*/ 	.word	0x000000ff
        /*01b8*/ 	.word	0x00000050
        /*01bc*/ 	.short	0x0100
        /*01be*/ 	.byte	0x04
	.zero		1


	//   ....[11]....
        /*01c0*/ 	.word	0x000007a0
        /*01c4*/ 	.word	0x000000ff
        /*01c8*/ 	.word	0x00000060
        /*01cc*/ 	.short	0x0100
        /*01ce*/ 	.byte	0x04
	.zero		1


	//   ....[12]....
        /*01d0*/ 	.word	0x000007b0
        /*01d4*/ 	.word	0x000000ff
        /*01d8*/ 	.word	0x00000058
        /*01dc*/ 	.short	0x0100
        /*01de*/ 	.byte	0x04
	.zero		1


	//   ....[13]....
        /*01e0*/ 	.word	0x000007c0
        /*01e4*/ 	.word	0x000000ff
        /*01e8*/ 	.word	0x00000068
        /*01ec*/ 	.short	0x0100
        /*01ee*/ 	.byte	0x04
	.zero		1


	//   ....[14]....
        /*01f0*/ 	.word	0x000008b0
        /*01f4*/ 	.word	0x000000ff
        /*01f8*/ 	.word	0x00000070
        /*01fc*/ 	.short	0x0100
        /*01fe*/ 	.byte	0x06
	.zero		1


	//   ....[15]....
        /*0200*/ 	.word	0x000008c0
        /*0204*/ 	.word	0x000000ff
        /*0208*/ 	.word	0x00000078
        /*020c*/ 	.short	0x0100
        /*020e*/ 	.byte	0x06
	.zero		1


	//   ....[16]....
        /*0210*/ 	.word	0x00000a00
        /*0214*/ 	.word	0x000000ff
        /*0218*/ 	.word	0x00000080
        /*021c*/ 	.short	0x0100
        /*021e*/ 	.byte	0x06
	.zero		1


	//   ....[17]....
        /*0220*/ 	.word	0x00000a10
        /*0224*/ 	.word	0x000000ff
        /*0228*/ 	.word	0x00000090
        /*022c*/ 	.short	0x0100
        /*022e*/ 	.byte	0x06
	.zero		1


	//   ....[18]....
        /*0230*/ 	.word	0x00000a20
        /*0234*/ 	.word	0x000000ff
        /*0238*/ 	.word	0x00000088
        /*023c*/ 	.short	0x0100
        /*023e*/ 	.byte	0x06
	.zero		1


	//   ....[19]....
        /*0240*/ 	.word	0x00000a30
        /*0244*/ 	.word	0x000000ff
        /*0248*/ 	.word	0x00000098
        /*024c*/ 	.short	0x0100
        /*024e*/ 	.byte	0x06
	.zero		1


	//   ....[20]....
        /*0250*/ 	.word	0x00000b60
        /*0254*/ 	.word	0x000000ff
        /*0258*/ 	.word	0x000000a0
        /*025c*/ 	.short	0x0100
        /*025e*/ 	.byte	0x04
	.zero		1


	//   ....[21]....
        /*0260*/ 	.word	0x00000b70
        /*0264*/ 	.word	0x000000ff
        /*0268*/ 	.word	0x000000c0
        /*026c*/ 	.short	0x0100
        /*026e*/ 	.byte	0x04
	.zero		1


	//   ....[22]....
        /*0270*/ 	.word	0x00000b80
        /*0274*/ 	.word	0x000000ff
        /*0278*/ 	.word	0x000000a8
        /*027c*/ 	.short	0x0100
        /*027e*/ 	.byte	0x04
	.zero		1


	//   ....[23]....
        /*0280*/ 	.word	0x00000b90
        /*0284*/ 	.word	0x000000ff
        /*0288*/ 	.word	0x000000c8
        /*028c*/ 	.short	0x0100
        /*028e*/ 	.byte	0x04
	.zero		1


	//   ....[24]....
        /*0290*/ 	.word	0x00000ba0
        /*0294*/ 	.word	0x000000ff
        /*0298*/ 	.word	0x000000b0
        /*029c*/ 	.short	0x0100
        /*029e*/ 	.byte	0x04
	.zero		1


	//   ....[25]....
        /*02a0*/ 	.word	0x00000bb0
        /*02a4*/ 	.word	0x000000ff
        /*02a8*/ 	.word	0x000000d0
        /*02ac*/ 	.short	0x0100
        /*02ae*/ 	.byte	0x04
	.zero		1


	//   ....[26]....
        /*02b0*/ 	.word	0x00000bc0
        /*02b4*/ 	.word	0x000000ff
        /*02b8*/ 	.word	0x000000b8
        /*02bc*/ 	.short	0x0100
        /*02be*/ 	.byte	0x04
	.zero		1


	//   ....[27]....
        /*02c0*/ 	.word	0x00000bd0
        /*02c4*/ 	.word	0x000000ff
        /*02c8*/ 	.word	0x000000d8
        /*02cc*/ 	.short	0x0100
        /*02ce*/ 	.byte	0x04
	.zero		1


	//   ....[28]....
        /*02d0*/ 	.word	0x00000ce0
        /*02d4*/ 	.word	0x000000ff
        /*02d8*/ 	.word	0x000000e0
        /*02dc*/ 	.short	0x0100
        /*02de*/ 	.byte	0x04
	.zero		1


	//   ....[29]....
        /*02e0*/ 	.word	0x00000cf0
        /*02e4*/ 	.word	0x000000ff
        /*02e8*/ 	.word	0x000000f0
        /*02ec*/ 	.short	0x0100
        /*02ee*/ 	.byte	0x04
	.zero		1


	//   ....[30]....
        /*02f0*/ 	.word	0x00000d00
        /*02f4*/ 	.word	0x000000ff
        /*02f8*/ 	.word	0x000000e8
        /*02fc*/ 	.short	0x0100
        /*02fe*/ 	.byte	0x04
	.zero		1


	//   ....[31]....
        /*0300*/ 	.word	0x00000d10
        /*0304*/ 	.word	0x000000ff
        /*0308*/ 	.word	0x000000f8
        /*030c*/ 	.short	0x0100
        /*030e*/ 	.byte	0x04
	.zero		1


	//   ....[32]....
        /*0310*/ 	.word	0x000016c0
        /*0314*/ 	.word	0x00000000
        /*0318*/ 	.word	0x000000f0
        /*031c*/ 	.short	0x010a
        /*031e*/ 	.byte	0xff
	.zero		1


	//   ....[33]....
        /*0320*/ 	.word	0x000016f0
        /*0324*/ 	.word	0x00000000
        /*0328*/ 	.word	0x000000e0
        /*032c*/ 	.short	0x0101
        /*032e*/ 	.byte	0xff
	.zero		1


	//   ....[34]....
        /*0330*/ 	.word	0x000017c0
        /*0334*/ 	.word	0x000000ff
        /*0338*/ 	.word	0x00000028
        /*033c*/ 	.short	0x010a
        /*033e*/ 	.byte	0x05
	.zero		1


	//   ....[35]....
        /*0340*/ 	.word	0x00001840
        /*0344*/ 	.word	0x000000ff
        /*0348*/ 	.word	0x00000028
        /*034c*/ 	.short	0x010a
        /*034e*/ 	.byte	0x21
	.zero		1


	//   ....[36]....
        /*0350*/ 	.word	0x00001990
        /*0354*/ 	.word	0x000000ff
        /*0358*/ 	.word	0x00000028
        /*035c*/ 	.short	0x010a
        /*035e*/ 	.byte	0x08
	.zero		1


	//   ....[37]....
        /*0360*/ 	.word	0x00001aa0
        /*0364*/ 	.word	0x000000ff
        /*0368*/ 	.word	0x00000078
        /*036c*/ 	.short	0x0101
        /*036e*/ 	.byte	0x04
	.zero		1


	//   ....[38]....
        /*0370*/ 	.word	0x00001ac0
        /*0374*/ 	.word	0x000000ff
        /*0378*/ 	.word	0x00000028
        /*037c*/ 	.short	0x010a
        /*037e*/ 	.byte	0x05
	.zero		1


	//   ....[39]....
        /*0380*/ 	.word	0x00001b40
        /*0384*/ 	.word	0x000000ff
        /*0388*/ 	.word	0x00000028
        /*038c*/ 	.short	0x010a
        /*038e*/ 	.byte	0x11
	.zero		1


	//   ....[40]....
        /*0390*/ 	.word	0x00001c90
        /*0394*/ 	.word	0x000000ff
        /*0398*/ 	.word	0x00000028
        /*039c*/ 	.short	0x010a
        /*039e*/ 	.byte	0x07
	.zero		1


	//   ....[41]....
        /*03a0*/ 	.word	0x00001dd0
        /*03a4*/ 	.word	0x00000003
        /*03a8*/ 	.word	0x00000080
        /*03ac*/ 	.short	0x010a
        /*03ae*/ 	.byte	0xff
	.zero		1


	//   ....[42]....
        /*03b0*/ 	.word	0x00001f20
        /*03b4*/ 	.word	0x00000000
        /*03b8*/ 	.word	0x00000000
        /*03bc*/ 	.short	0x0101
        /*03be*/ 	.byte	0xff
	.zero		1


	//   ....[43]....
        /*03c0*/ 	.word	0x000024c0
        /*03c4*/ 	.word	0x000000ff
        /*03c8*/ 	.word	0x00000000
        /*03cc*/ 	.short	0x010a
        /*03ce*/ 	.byte	0x04
	.zero		1


	//   ....[44]....
        /*03d0*/ 	.word	0x00002550
        /*03d4*/ 	.word	0x000000ff
        /*03d8*/ 	.word	0x00000000
        /*03dc*/ 	.short	0x010a
        /*03de*/ 	.byte	0x05
	.zero		1


	//   ....[45]....
        /*03e0*/ 	.word	0x000025e0
        /*03e4*/ 	.word	0x000000ff
        /*03e8*/ 	.word	0x00000000
        /*03ec*/ 	.short	0x010a
        /*03ee*/ 	.byte	0x05
	.zero		1


	//   ....[46]....
        /*03f0*/ 	.word	0x00002670
        /*03f4*/ 	.word	0x000000ff
        /*03f8*/ 	.word	0x00000000
        /*03fc*/ 	.short	0x010a
        /*03fe*/ 	.byte	0x05
	.zero		1


	//   ....[47]....
        /*0400*/ 	.word	0x00002710
        /*0404*/ 	.word	0x00000000
        /*0408*/ 	.word	0x00000000
        /*040c*/ 	.short	0x010a
        /*040e*/ 	.byte	0xff
	.zero		1


	//   ....[48]....
        /*0410*/ 	.word	0x00002830
        /*0414*/ 	.word	0x00000002
        /*0418*/ 	.word	0x000000e0
        /*041c*/ 	.short	0x010a
        /*041e*/ 	.byte	0xff
	.zero		1


	//   ....[49]....
        /*0420*/ 	.word	0x000028a0
        /*0424*/ 	.word	0x00000002
        /*0428*/ 	.word	0x00000000
        /*042c*/ 	.short	0x0101
        /*042e*/ 	.byte	0xff
	.zero		1


	//   ....[50]....
        /*0430*/ 	.word	0x000028c0
        /*0434*/ 	.word	0x000000ff
        /*0438*/ 	.word	0x00000090
        /*043c*/ 	.short	0x010a
        /*043e*/ 	.byte	0x04
	.zero		1


	//   ....[51]....
        /*0440*/ 	.word	0x000029e0
        /*0444*/ 	.word	0x00000002
        /*0448*/ 	.word	0x00000080
        /*044c*/ 	.short	0x010a
        /*044e*/ 	.byte	0xff
	.zero		1


	//   ....[52]....
        /*0450*/ 	.word	0x00002ae0
        /*0454*/ 	.word	0x00000002
        /*0458*/ 	.word	0x00000000
        /*045c*/ 	.short	0x0101
        /*045e*/ 	.byte	0xff
	.zero		1


	//   ....[53]....
        /*0460*/ 	.word	0x00002b70
        /*0464*/ 	.word	0x000000ff
        /*0468*/ 	.word	0x00000090
        /*046c*/ 	.short	0x0106
        /*046e*/ 	.byte	0x04
	.zero		1


	//   ....[54]....
        /*0470*/ 	.word	0x00002b90
        /*0474*/ 	.word	0x000000ff
        /*0478*/ 	.word	0x00000090
        /*047c*/ 	.short	0x010a
        /*047e*/ 	.byte	0x04
	.zero		1


	//   ....[55]....
        /*0480*/ 	.word	0x00002c20
        /*0484*/ 	.word	0x000000ff
        /*0488*/ 	.word	0x00000090
        /*048c*/ 	.short	0x0106
        /*048e*/ 	.byte	0x06
	.zero		1


	//   ....[56]....
        /*0490*/ 	.word	0x00002c60
        /*0494*/ 	.word	0x00000000
        /*0498*/ 	.word	0x00000090
        /*049c*/ 	.short	0x010a
        /*049e*/ 	.byte	0xff
	.zero		1


	//   ....[57]....
        /*04a0*/ 	.word	0x000031a0
        /*04a4*/ 	.word	0x00000000
        /*04a8*/ 	.word	0x00000080
        /*04ac*/ 	.short	0x010a
        /*04ae*/ 	.byte	0xff
	.zero		1


	//   ....[58]....
        /*04b0*/ 	.word	0x000032b0
        /*04b4*/ 	.word	0x00000003
        /*04b8*/ 	.word	0x00000000
        /*04bc*/ 	.short	0x0101
        /*04be*/ 	.byte	0xff
	.zero		1


	//   ....[59]....
        /*04c0*/ 	.word	0x000032c0
        /*04c4*/ 	.word	0x000000ff
        /*04c8*/ 	.word	0x00000000
        /*04cc*/ 	.short	0x010a
        /*04ce*/ 	.byte	0x05
	.zero		1


	//   ....[60]....
        /*04d0*/ 	.word	0x000032d0
        /*04d4*/ 	.word	0x000000ff
        /*04d8*/ 	.word	0x000000c0
        /*04dc*/ 	.short	0x010a
        /*04de*/ 	.byte	0x1d
	.zero		1


	//   ....[61]....
        /*04e0*/ 	.word	0x000033a0
        /*04e4*/ 	.word	0x000000ff
        /*04e8*/ 	.word	0x00000000
        /*04ec*/ 	.short	0x010a
        /*04ee*/ 	.byte	0x07
	.zero		1


	//   ....[62]....
        /*04f0*/ 	.word	0x000034e0
        /*04f4*/ 	.word	0x000000ff
        /*04f8*/ 	.word	0x00000000
        /*04fc*/ 	.short	0x010a
        /*04fe*/ 	.byte	0x06
	.zero		1


	//   ....[63]....
        /*0500*/ 	.word	0x00003780
        /*0504*/ 	.word	0x000000ff
        /*0508*/ 	.word	0x00000000
        /*050c*/ 	.short	0x010a
        /*050e*/ 	.byte	0x04
	.zero		1


	//   ....[64]....
        /*0510*/ 	.word	0x00003810
        /*0514*/ 	.word	0x000000ff
        /*0518*/ 	.word	0x00000000
        /*051c*/ 	.short	0x010a
        /*051e*/ 	.byte	0x05
	.zero		1


	//   ....[65]....
        /*0520*/ 	.word	0x000038a0
        /*0524*/ 	.word	0x000000ff
        /*0528*/ 	.word	0x00000000
        /*052c*/ 	.short	0x010a
        /*052e*/ 	.byte	0x05
	.zero		1


	//   ....[66]....
        /*0530*/ 	.word	0x00003930
        /*0534*/ 	.word	0x000000ff
        /*0538*/ 	.word	0x00000000
        /*053c*/ 	.short	0x010a
        /*053e*/ 	.byte	0x04
	.zero		1


	//   ....[67]....
        /*0540*/ 	.word	0x00003e00
        /*0544*/ 	.word	0x00000003
        /*0548*/ 	.word	0x00000080
        /*054c*/ 	.short	0x010a
        /*054e*/ 	.byte	0xff
	.zero		1


	//   ....[68]....
        /*0550*/ 	.word	0x00003f70
        /*0554*/ 	.word	0x00000000
        /*0558*/ 	.word	0x00000000
        /*055c*/ 	.short	0x0101
        /*055e*/ 	.byte	0xff
	.zero		1


	//   ....[69]....
        /*0560*/ 	.word	0x00004420
        /*0564*/ 	.word	0x000000ff
        /*0568*/ 	.word	0x00000078
        /*056c*/ 	.short	0x010a
        /*056e*/ 	.byte	0x06
	.zero		1


	//   ....[70]....
        /*0570*/ 	.word	0x000045f0
        /*0574*/ 	.word	0x000000ff
        /*0578*/ 	.word	0x00000060
        /*057c*/ 	.short	0x010a
        /*057e*/ 	.byte	0x05
	.zero		1


	//   ....[71]....
        /*0580*/ 	.word	0x000049d0
        /*0584*/ 	.word	0x000000ff
        /*0588*/ 	.word	0x00000050
        /*058c*/ 	.short	0x010b
        /*058e*/ 	.byte	0x05
	.zero		1


	//   ....[72]....
        /*0590*/ 	.word	0x000049e0
        /*0594*/ 	.word	0x000000ff
        /*0598*/ 	.word	0x00000000
        /*059c*/ 	.short	0x0101
        /*059e*/ 	.byte	0x04
	.zero		1


	//   ....[73]....
        /*05a0*/ 	.word	0x00004a30
        /*05a4*/ 	.word	0x000000ff
        /*05a8*/ 	.word	0x00000000
        /*05ac*/ 	.short	0x010a
        /*05ae*/ 	.byte	0x04
	.zero		1


	//   ....[74]....
        /*05b0*/ 	.word	0x00004ad0
        /*05b4*/ 	.word	0x00000000
        /*05b8*/ 	.word	0x00000000
        /*05bc*/ 	.short	0x010a
        /*05be*/ 	.byte	0xff
	.zero		1


	//   ....[75]....
        /*05c0*/ 	.word	0x00004d20
        /*05c4*/ 	.word	0x000000ff
        /*05c8*/ 	.word	0x00000080
        /*05cc*/ 	.short	0x010a
        /*05ce*/ 	.byte	0x04
	.zero		1


	//   ....[76]....
        /*05d0*/ 	.word	0x00004df0
        /*05d4*/ 	.word	0x000000ff
        /*05d8*/ 	.word	0x00000000
        /*05dc*/ 	.short	0x0101
        /*05de*/ 	.byte	0x04
	.zero		1


	//   ....[77]....
        /*05e0*/ 	.word	0x00005a20
        /*05e4*/ 	.word	0x00000000
        /*05e8*/ 	.word	0x00000050
        /*05ec*/ 	.short	0x010a
        /*05ee*/ 	.byte	0xff
	.zero		1


	//   ....[78]....
        /*05f0*/ 	.word	0x00005b20
        /*05f4*/ 	.word	0x00000003
        /*05f8*/ 	.word	0x000000a0
        /*05fc*/ 	.short	0x010a
        /*05fe*/ 	.byte	0xff
	.zero		1


	//   ....[79]....
        /*0600*/ 	.word	0x00005cc0
        /*0604*/ 	.word	0x00000000
        /*0608*/ 	.word	0x00000050
        /*060c*/ 	.short	0x010a
        /*060e*/ 	.byte	0xff
	.zero		1


	//   ....[80]....
        /*0610*/ 	.word	0x00006010
        /*0614*/ 	.word	0x00000003
        /*0618*/ 	.word	0x000000a0
        /*061c*/ 	.short	0x010a
        /*061e*/ 	.byte	0xff
	.zero		1


	//   ....[81]....
        /*0620*/ 	.word	0x000075f0
        /*0624*/ 	.word	0x000000ff
        /*0628*/ 	.word	0x00000000
        /*062c*/ 	.short	0x0101
        /*062e*/ 	.byte	0x04
	.zero		1


	//   ....[82]....
        /*0630*/ 	.word	0x000088c0
        /*0634*/ 	.word	0x00000000
        /*0638*/ 	.word	0x00000000
        /*063c*/ 	.short	0x0101
        /*063e*/ 	.byte	0xff
	.zero		1


	//   ....[83]....
        /*0640*/ 	.word	0x00008b50
        /*0644*/ 	.word	0x00000000
        /*0648*/ 	.word	0x000000f0
        /*064c*/ 	.short	0x010a
        /*064e*/ 	.byte	0xff
	.zero		1


	//   ....[84]....
        /*0650*/ 	.word	0x00008bb0
        /*0654*/ 	.word	0x00000000
        /*0658*/ 	.word	0x00000028
        /*065c*/ 	.short	0x010a
        /*065e*/ 	.byte	0xff
	.zero		1


	//   ....[85]....
        /*0660*/ 	.word	0x00008c10
        /*0664*/ 	.word	0x00000000
        /*0668*/ 	.word	0x00000028
        /*066c*/ 	.short	0x010a
        /*066e*/ 	.byte	0xff
	.zero		1


	//   ....[86]....
        /*0670*/ 	.word	0x00008c60
        /*0674*/ 	.word	0x00000003
        /*0678*/ 	.word	0x00000080
        /*067c*/ 	.short	0x010a
        /*067e*/ 	.byte	0xff
	.zero		1


	//   ....[87]....
        /*0680*/ 	.word	0x00008cc0
        /*0684*/ 	.word	0x00000000
        /*0688*/ 	.word	0x00000000
        /*068c*/ 	.short	0x010a
        /*068e*/ 	.byte	0xff
	.zero		1


	//   ....[88]....
        /*0690*/ 	.word	0x00008d20
        /*0694*/ 	.word	0x00000000
        /*0698*/ 	.word	0x00000000
        /*069c*/ 	.short	0x010a
        /*069e*/ 	.byte	0xff
	.zero		1


	//   ....[89]....
        /*06a0*/ 	.word	0x00008d80
        /*06a4*/ 	.word	0x00000000
        /*06a8*/ 	.word	0x00000000
        /*06ac*/ 	.short	0x010a
        /*06ae*/ 	.byte	0xff
	.zero		1


	//   ....[90]....
        /*06b0*/ 	.word	0x00008de0
        /*06b4*/ 	.word	0x00000000
        /*06b8*/ 	.word	0x00000000
        /*06bc*/ 	.short	0x010a
        /*06be*/ 	.byte	0xff
	.zero		1


	//   ....[91]....
        /*06c0*/ 	.word	0x00008e30
        /*06c4*/ 	.word	0x00000002
        /*06c8*/ 	.word	0x000000e0
        /*06cc*/ 	.short	0x010a
        /*06ce*/ 	.byte	0xff
	.zero		1


	//   ....[92]....
        /*06d0*/ 	.word	0x00008e90
        /*06d4*/ 	.word	0x00000002
        /*06d8*/ 	.word	0x00000090
        /*06dc*/ 	.short	0x010a
        /*06de*/ 	.byte	0xff
	.zero		1


	//   ....[93]....
        /*06e0*/ 	.word	0x00008ee0
        /*06e4*/ 	.word	0x00000002
        /*06e8*/ 	.word	0x00000080
        /*06ec*/ 	.short	0x010a
        /*06ee*/ 	.byte	0xff
	.zero		1


	//   ....[94]....
        /*06f0*/ 	.word	0x00008f40
        /*06f4*/ 	.word	0x00000000
        /*06f8*/ 	.word	0x00000090
        /*06fc*/ 	.short	0x010a
        /*06fe*/ 	.byte	0xff
	.zero		1


	//   ....[95]....
        /*0700*/ 	.word	0x00008f90
        /*0704*/ 	.word	0x00000000
        /*0708*/ 	.word	0x00000080
        /*070c*/ 	.short	0x010a
        /*070e*/ 	.byte	0xff
	.zero		1


	//   ....[96]....
        /*0710*/ 	.word	0x00008ff0
        /*0714*/ 	.word	0x00000002
        /*0718*/ 	.word	0x000000c0
        /*071c*/ 	.short	0x010a
        /*071e*/ 	.byte	0xff
	.zero		1


	//   ....[97]....
        /*0720*/ 	.word	0x00009050
        /*0724*/ 	.word	0x00000000
        /*0728*/ 	.word	0x00000000
        /*072c*/ 	.short	0x010a
        /*072e*/ 	.byte	0xff
	.zero		1


	//   ....[98]....
        /*0730*/ 	.word	0x000090b0
        /*0734*/ 	.word	0x00000000
        /*0738*/ 	.word	0x00000000
        /*073c*/ 	.short	0x010a
        /*073e*/ 	.byte	0xff
	.zero		1


	//   ....[99]....
        /*0740*/ 	.word	0x00009110
        /*0744*/ 	.word	0x00000000
        /*0748*/ 	.word	0x00000000
        /*074c*/ 	.short	0x010a
        /*074e*/ 	.byte	0xff
	.zero		1


	//   ....[100]....
        /*0750*/ 	.word	0x00009170
        /*0754*/ 	.word	0x00000000
        /*0758*/ 	.word	0x00000000
        /*075c*/ 	.short	0x010a
        /*075e*/ 	.byte	0xff
	.zero		1


	//   ....[101]....
        /*0760*/ 	.word	0x000091d0
        /*0764*/ 	.word	0x00000000
        /*0768*/ 	.word	0x00000000
        /*076c*/ 	.short	0x010a
        /*076e*/ 	.byte	0xff
	.zero		1


	//   ....[102]....
        /*0770*/ 	.word	0x00009220
        /*0774*/ 	.word	0x00000003
        /*0778*/ 	.word	0x00000080
        /*077c*/ 	.short	0x010a
        /*077e*/ 	.byte	0xff
	.zero		1


	//   ....[103]....
        /*0780*/ 	.word	0x00009280
        /*0784*/ 	.word	0x00000000
        /*0788*/ 	.word	0x00000078
        /*078c*/ 	.short	0x010a
        /*078e*/ 	.byte	0xff
	.zero		1


	//   ....[104]....
        /*0790*/ 	.word	0x000092e0
        /*0794*/ 	.word	0x00000002
        /*0798*/ 	.word	0x00000060
        /*079c*/ 	.short	0x010a
        /*079e*/ 	.byte	0xff
	.zero		1


	//   ....[105]....
        /*07a0*/ 	.word	0x00009340
        /*07a4*/ 	.word	0x00000000
        /*07a8*/ 	.word	0x00000000
        /*07ac*/ 	.short	0x010a
        /*07ae*/ 	.byte	0xff
	.zero		1


	//   ....[106]....
        /*07b0*/ 	.word	0x000093a0
        /*07b4*/ 	.word	0x00000000
        /*07b8*/ 	.word	0x00000080
        /*07bc*/ 	.short	0x010a
        /*07be*/ 	.byte	0xff
	.zero		1


	//   ....[107]....
        /*07c0*/ 	.word	0x000093f0
        /*07c4*/ 	.word	0x00000000
        /*07c8*/ 	.word	0x00000050
        /*07cc*/ 	.short	0x010a
        /*07ce*/ 	.byte	0xff
	.zero		1


	//   ....[108]....
        /*07d0*/ 	.word	0x00009440
        /*07d4*/ 	.word	0x00000003
        /*07d8*/ 	.word	0x000000a0
        /*07dc*/ 	.short	0x010a
        /*07de*/ 	.byte	0xff
	.zero		1


	//----- nvinfo : EIATTR_NUM_MBARRIERS
	.align		4
.L_47:
        /*07e0*/ 	.byte	0x03, 0x38
        /*07e2*/ 	.short	0x0020


	//----- nvinfo : EIATTR_EXIT_INSTR_OFFSETS
	.align		4
        /*07e4*/ 	.byte	0x04, 0x1c
        /*07e6*/ 	.short	(.L_49 - .L_48)


	//   ....[0]....
.L_48:
        /*07e8*/ 	.word	0x00002740


	//   ....[1]....
        /*07ec*/ 	.word	0x00002c30


	//   ....[2]....
        /*07f0*/ 	.word	0x00002c90


	//   ....[3]....
        /*07f4*/ 	.word	0x00003b90


	//   ....[4]....
        /*07f8*/ 	.word	0x00004b00


	//   ....[5]....
        /*07fc*/ 	.word	0x00004b40


	//   ....[6]....
        /*0800*/ 	.word	0x00008a60


	//   ....[7]....
        /*0804*/ 	.word	0x00008ae0


	//   ....[8]....
        /*0808*/ 	.word	0x00008b10


	//   ....[9]....
        /*080c*/ 	.word	0x00008b40


	//----- nvinfo : EIATTR_MAX_THREADS
	.align		4
.L_49:
        /*0810*/ 	.byte	0x04, 0x05
        /*0812*/ 	.short	(.L_51 - .L_50)
.L_50:
        /*0814*/ 	.word	0x00000100
        /*0818*/ 	.word	0x00000001
        /*081c*/ 	.word	0x00000001


	//----- nvinfo : EIATTR_CRS_STACK_SIZE
	.align		4
.L_51:
        /*0820*/ 	.byte	0x04, 0x1e
        /*0822*/ 	.short	(.L_53 - .L_52)
.L_52:
        /*0824*/ 	.word	0x00000000


	//----- nvinfo : EIATTR_CBANK_PARAM_SIZE
	.align		4
.L_53:
        /*0828*/ 	.byte	0x03, 0x19
        /*082a*/ 	.short	0x0800


	//----- nvinfo : EIATTR_PARAM_CBANK
	.align		4
        /*082c*/ 	.byte	0x04, 0x0a
        /*082e*/ 	.short	(.L_55 - .L_54)
	.align		4
.L_54:
        /*0830*/ 	.word	index@(.nv.constant0._ZN7cutlass13device_kernelINS_4gemm6kernel13GemmUniversalIN4cute5tupleIJiiiiEEENS1_10collective13CollectiveMmaINS1_35MainloopSm100TmaUmmaWarpSpecializedILi5ELi2ELi4ENS5_IJNS4_1CILi1EEESB_SB_EEEEENS5_IJNSA_ILi128EEENSA_ILi112EEENSA_ILi64EEEEEENS_10bfloat16_tENS5_IJlSB_lEEESI_SJ_NS4_8TiledMMAINS4_8MMA_AtomIJNS4_20SM100_MMA_F16BF16_SSISI_SI_fLi128ELi112ELNS4_4UMMA5MajorE0ELSO_0ELNSN_7ScaleInE0ELSP_0EEEEEENS4_6LayoutISC_NS5_IJNSA_ILi0EEEST_ST_EEEEENS5_IJNS4_10UnderscoreESW_SW_EEEEENS4_13SM90_TMA_LOADENS4_14ComposedLayoutINS4_7SwizzleILi3ELi4ELi3EEENS4_18smem_ptr_flag_bitsILi16EEENSS_INS5_IJNSA_ILi8EEESG_EEENS5_IJSG_SB_EEEEEEEvNS4_8identityESZ_S19_vS1A_EENS_8epilogue10collective18CollectiveEpilogueINS1C_23Sm100TmaWarpSpecializedILi2ELi1ELi112ELb1ELb0EEEJSH_NS5_IJNSS_ISE_SB_EENSS_ISF_SB_EEEEESI_SJ_SI_SJ_NS1C_6fusion15FusionCallbacksIS1G_NS1K_17LinearCombinationISI_fSI_fLNS_15FloatRoundStyleE2EEESH_S1J_JEEENS4_5SM1004TMEM4LOAD26SM100_TMEM_LOAD_32dp32b16xESZ_NS10_INS11_ILi1ELi4ELi3EEES14_NSS_INS5_IJS15_NSA_ILi16EEEEEENS5_IJS1V_SB_EEEEEEENS4_39AutoVectorizingCopyWithAssumedAlignmentILi128EEENS4_14SM90_TMA_STOREES1Z_S21_S21_EEEvvEEEEvNT_6ParamsE)
        /*0834*/ 	.short	0x0380
        /*0836*/ 	.short	0x0800


	//----- nvinfo : EIATTR_SW_WAR
	.align		4
.L_55:
        /*0838*/ 	.byte	0x04, 0x36
        /*083a*/ 	.short	(.L_57 - .L_56)
.L_56:
        /*083c*/ 	.word	0x00000008
.L_57:


//--------------------- .nv.callgraph             --------------------------
	.section	.nv.callgraph,"",@"SHT_CUDA_CALLGRAPH"
	.align	4
	.sectionentsize	8
	.align		4
        /*0000*/ 	.word	0x00000000
	.align		4
        /*0004*/ 	.word	0xffffffff
	.align		4
        /*0008*/ 	.word	index@(_ZN7cutlass13device_kernelINS_4gemm6kernel13GemmUniversalIN4cute5tupleIJiiiiEEENS1_10collective13CollectiveMmaINS1_35MainloopSm100TmaUmmaWarpSpecializedILi5ELi2ELi4ENS5_IJNS4_1CILi1EEESB_SB_EEEEENS5_IJNSA_ILi128EEENSA_ILi112EEENSA_ILi64EEEEEENS_10bfloat16_tENS5_IJlSB_lEEESI_SJ_NS4_8TiledMMAINS4_8MMA_AtomIJNS4_20SM100_MMA_F16BF16_SSISI_SI_fLi128ELi112ELNS4_4UMMA5MajorE0ELSO_0ELNSN_7ScaleInE0ELSP_0EEEEEENS4_6LayoutISC_NS5_IJNSA_ILi0EEEST_ST_EEEEENS5_IJNS4_10UnderscoreESW_SW_EEEEENS4_13SM90_TMA_LOADENS4_14ComposedLayoutINS4_7SwizzleILi3ELi4ELi3EEENS4_18smem_ptr_flag_bitsILi16EEENSS_INS5_IJNSA_ILi8EEESG_EEENS5_IJSG_SB_EEEEEEEvNS4_8identityESZ_S19_vS1A_EENS_8epilogue10collective18CollectiveEpilogueINS1C_23Sm100TmaWarpSpecializedILi2ELi1ELi112ELb1ELb0EEEJSH_NS5_IJNSS_ISE_SB_EENSS_ISF_SB_EEEEESI_SJ_SI_SJ_NS1C_6fusion15FusionCallbacksIS1G_NS1K_17LinearCombinationISI_fSI_fLNS_15FloatRoundStyleE2EEESH_S1J_JEEENS4_5SM1004TMEM4LOAD26SM100_TMEM_LOAD_32dp32b16xESZ_NS10_INS11_ILi1ELi4ELi3EEES14_NSS_INS5_IJS15_NSA_ILi16EEEEEENS5_IJS1V_SB_EEEEEEENS4_39AutoVectorizingCopyWithAssumedAlignmentILi128EEENS4_14SM90_TMA_STOREES1Z_S21_S21_EEEvvEEEEvNT_6ParamsE)
	.align		4
        /*000c*/ 	.word	index@(__assertfail)
	.align		4
        /*0010*/ 	.word	0x00000000
	.align		4
        /*0014*/ 	.word	0xfffffffe
	.align		4
        /*0018*/ 	.word	0x00000000
	.align		4
        /*001c*/ 	.word	0xfffffffd
	.align		4
        /*0020*/ 	.word	0x00000000
	.align		4
        /*0024*/ 	.word	0xfffffffc


//--------------------- .nv.constant4             --------------------------
	.section	.nv.constant4,"a",@progbits
	.align	8
	.align		8
.nv.constant4:
        /*0000*/ 	.dword	__assertfail
	.align		8
        /*0008*/ 	.dword	__unnamed_1
	.align		8
        /*0010*/ 	.dword	__unnamed_2
	.align		8
        /*0018*/ 	.dword	_ZN40_INTERNAL_93aeda41_4_k_cu_3840ac9c_147744cuda3std3__45__cpo5beginE
	.align		8
        /*0020*/ 	.dword	_ZN40_INTERNAL_93aeda41_4_k_cu_3840ac9c_147744cuda3std3__45__cpo3endE
	.align		8
        /*0028*/ 	.dword	_ZN40_INTERNAL_93aeda41_4_k_cu_3840ac9c_147744cuda3std3__45__cpo6cbeginE
	.align		8
        /*0030*/ 	.dword	_ZN40_INTERNAL_93aeda41_4_k_cu_3840ac9c_147744cuda3std3__45__cpo4cendE
	.align		8
        /*0038*/ 	.dword	_ZN40_INTERNAL_93aeda41_4_k_cu_3840ac9c_147744cuda3std3__442_GLOBAL__N__93aeda41_4_k_cu_3840ac9c_147746ignoreE
	.align		8
        /*0040*/ 	.dword	_ZN40_INTERNAL_93aeda41_4_k_cu_3840ac9c_147744cuda3std3__419piecewise_constructE
	.align		8
        /*0048*/ 	.dword	_ZN40_INTERNAL_93aeda41_4_k_cu_3840ac9c_147744cuda3std3__48in_placeE
	.align		8
        /*0050*/ 	.dword	_ZN40_INTERNAL_93aeda41_4_k_cu_3840ac9c_147744cuda3std6ranges3__45__cpo4swapE
	.align		8
        /*0058*/ 	.dword	_ZN40_INTERNAL_93aeda41_4_k_cu_3840ac9c_147744cuda3std6ranges3__45__cpo9iter_moveE
	.align		8
        /*0060*/ 	.dword	_ZN40_INTERNAL_93aeda41_4_k_cu_3840ac9c_147744cute7productE
	.align		8
        /*0068*/ 	.dword	_ZN40_INTERNAL_93aeda41_4_k_cu_3840ac9c_147744cute1_E
	.align		8
        /*0070*/ 	.dword	$str$25
	.align		8
        /*0078*/ 	.dword	$str$26
	.align		8
        /*0080*/ 	.dword	$str$27
	.align		8
        /*0088*/ 	.dword	$str$28


//--------------------- .text._ZN7cutlass13device_kernelINS_4gemm6kernel13GemmUniversalIN4cute5tupleIJiiiiEEENS1_10collective13CollectiveMmaINS1_35MainloopSm100TmaUmmaWarpSpecializedILi5ELi2ELi4ENS5_IJNS4_1CILi1EEESB_SB_EEEEENS5_IJNSA_ILi128EEENSA_ILi112EEENSA_ILi64EEEEEENS_10bfloat16_tENS5_IJlSB_lEEESI_SJ_NS4_8TiledMMAINS4_8MMA_AtomIJNS4_20SM100_MMA_F16BF16_SSISI_SI_fLi128ELi112ELNS4_4UMMA5MajorE0ELSO_0ELNSN_7ScaleInE0ELSP_0EEEEEENS4_6LayoutISC_NS5_IJNSA_ILi0EEEST_ST_EEEEENS5_IJNS4_10UnderscoreESW_SW_EEEEENS4_13SM90_TMA_LOADENS4_14ComposedLayoutINS4_7SwizzleILi3ELi4ELi3EEENS4_18smem_ptr_flag_bitsILi16EEENSS_INS5_IJNSA_ILi8EEESG_EEENS5_IJSG_SB_EEEEEEEvNS4_8identityESZ_S19_vS1A_EENS_8epilogue10collective18CollectiveEpilogueINS1C_23Sm100TmaWarpSpecializedILi2ELi1ELi112ELb1ELb0EEEJSH_NS5_IJNSS_ISE_SB_EENSS_ISF_SB_EEEEESI_SJ_SI_SJ_NS1C_6fusion15FusionCallbacksIS1G_NS1K_17LinearCombinationISI_fSI_fLNS_15FloatRoundStyleE2EEESH_S1J_JEEENS4_5SM1004TMEM4LOAD26SM100_TMEM_LOAD_32dp32b16xESZ_NS10_INS11_ILi1ELi4ELi3EEES14_NSS_INS5_IJS15_NSA_ILi16EEEEEENS5_IJS1V_SB_EEEEEEENS4_39AutoVectorizingCopyWithAssumedAlignmentILi128EEENS4_14SM90_TMA_STOREES1Z_S21_S21_EEEvvEEEEvNT_6ParamsE --------------------------
	.section	.text._ZN7cutlass13device_kernelINS_4gemm6kernel13GemmUniversalIN4cute5tupleIJiiiiEEENS1_10collective13CollectiveMmaINS1_35MainloopSm100TmaUmmaWarpSpecializedILi5ELi2ELi4ENS5_IJNS4_1CILi1EEESB_SB_EEEEENS5_IJNSA_ILi128EEENSA_ILi112EEENSA_ILi64EEEEEENS_10bfloat16_tENS5_IJlSB_lEEESI_SJ_NS4_8TiledMMAINS4_8MMA_AtomIJNS4_20SM100_MMA_F16BF16_SSISI_SI_fLi128ELi112ELNS4_4UMMA5MajorE0ELSO_0ELNSN_7ScaleInE0ELSP_0EEEEEENS4_6LayoutISC_NS5_IJNSA_ILi0EEEST_ST_EEEEENS5_IJNS4_10UnderscoreESW_SW_EEEEENS4_13SM90_TMA_LOADENS4_14ComposedLayoutINS4_7SwizzleILi3ELi4ELi3EEENS4_18smem_ptr_flag_bitsILi16EEENSS_INS5_IJNSA_ILi8EEESG_EEENS5_IJSG_SB_EEEEEEEvNS4_8identityESZ_S19_vS1A_EENS_8epilogue10collective18CollectiveEpilogueINS1C_23Sm100TmaWarpSpecializedILi2ELi1ELi112ELb1ELb0EEEJSH_NS5_IJNSS_ISE_SB_EENSS_ISF_SB_EEEEESI_SJ_SI_SJ_NS1C_6fusion15FusionCallbacksIS1G_NS1K_17LinearCombinationISI_fSI_fLNS_15FloatRoundStyleE2EEESH_S1J_JEEENS4_5SM1004TMEM4LOAD26SM100_TMEM_LOAD_32dp32b16xESZ_NS10_INS11_ILi1ELi4ELi3EEES14_NSS_INS5_IJS15_NSA_ILi16EEEEEENS5_IJS1V_SB_EEEEEEENS4_39AutoVectorizingCopyWithAssumedAlignmentILi128EEENS4_14SM90_TMA_STOREES1Z_S21_S21_EEEvvEEEEvNT_6ParamsE,"ax",@progbits
	.align	128
.text._ZN7cutlass13device_kernelINS_4gemm6kernel13GemmUniversalIN4cute5tupleIJiiiiEEENS1_10collective13CollectiveMmaINS1_35MainloopSm100TmaUmmaWarpSpecializedILi5ELi2ELi4ENS5_IJNS4_1CILi1EEESB_SB_EEEEENS5_IJNSA_ILi128EEENSA_ILi112EEENSA_ILi64EEEEEENS_10bfloat16_tENS5_IJlSB_lEEESI_SJ_NS4_8TiledMMAINS4_8MMA_AtomIJNS4_20SM100_MMA_F16BF16_SSISI_SI_fLi128ELi112ELNS4_4UMMA5MajorE0ELSO_0ELNSN_7ScaleInE0ELSP_0EEEEEENS4_6LayoutISC_NS5_IJNSA_ILi0EEEST_ST_EEEEENS5_IJNS4_10UnderscoreESW_SW_EEEEENS4_13SM90_TMA_LOADENS4_14ComposedLayoutINS4_7SwizzleILi3ELi4ELi3EEENS4_18smem_ptr_flag_bitsILi16EEENSS_INS5_IJNSA_ILi8EEESG_EEENS5_IJSG_SB_EEEEEEEvNS4_8identityESZ_S19_vS1A_EENS_8epilogue10collective18CollectiveEpilogueINS1C_23Sm100TmaWarpSpecializedILi2ELi1ELi112ELb1ELb0EEEJSH_NS5_IJNSS_ISE_SB_EENSS_ISF_SB_EEEEESI_SJ_SI_SJ_NS1C_6fusion15FusionCallbacksIS1G_NS1K_17LinearCombinationISI_fSI_fLNS_15FloatRoundStyleE2EEESH_S1J_JEEENS4_5SM1004TMEM4LOAD26SM100_TMEM_LOAD_32dp32b16xESZ_NS10_INS11_ILi1ELi4ELi3EEES14_NSS_INS5_IJS15_NSA_ILi16EEEEEENS5_IJS1V_SB_EEEEEEENS4_39AutoVectorizingCopyWithAssumedAlignmentILi128EEENS4_14SM90_TMA_STOREES1Z_S21_S21_EEEvvEEEEvNT_6ParamsE:
        .type           _ZN7cutlass13device_kernelINS_4gemm6kernel13GemmUniversalIN4cute5tupleIJiiiiEEENS1_10collective13CollectiveMmaINS1_35MainloopSm100TmaUmmaWarpSpecializedILi5ELi2ELi4ENS5_IJNS4_1CILi1EEESB_SB_EEEEENS5_IJNSA_ILi128EEENSA_ILi112EEENSA_ILi64EEEEEENS_10bfloat16_tENS5_IJlSB_lEEESI_SJ_NS4_8TiledMMAINS4_8MMA_AtomIJNS4_20SM100_MMA_F16BF16_SSISI_SI_fLi128ELi112ELNS4_4UMMA5MajorE0ELSO_0ELNSN_7ScaleInE0ELSP_0EEEEEENS4_6LayoutISC_NS5_IJNSA_ILi0EEEST_ST_EEEEENS5_IJNS4_10UnderscoreESW_SW_EEEEENS4_13SM90_TMA_LOADENS4_14ComposedLayoutINS4_7SwizzleILi3ELi4ELi3EEENS4_18smem_ptr_flag_bitsILi16EEENSS_INS5_IJNSA_ILi8EEESG_EEENS5_IJSG_SB_EEEEEEEvNS4_8identityESZ_S19_vS1A_EENS_8epilogue10collective18CollectiveEpilogueINS1C_23Sm100TmaWarpSpecializedILi2ELi1ELi112ELb1ELb0EEEJSH_NS5_IJNSS_ISE_SB_EENSS_ISF_SB_EEEEESI_SJ_SI_SJ_NS1C_6fusion15FusionCallbacksIS1G_NS1K_17LinearCombinationISI_fSI_fLNS_15FloatRoundStyleE2EEESH_S1J_JEEENS4_5SM1004TMEM4LOAD26SM100_TMEM_LOAD_32dp32b16xESZ_NS10_INS11_ILi1ELi4ELi3EEES14_NSS_INS5_IJS15_NSA_ILi16EEEEEENS5_IJS1V_SB_EEEEEEENS4_39AutoVectorizingCopyWithAssumedAlignmentILi128EEENS4_14SM90_TMA_STOREES1Z_S21_S21_EEEvvEEEEvNT_6ParamsE,@function
        .size           _ZN7cutlass13device_kernelINS_4gemm6kernel13GemmUniversalIN4cute5tupleIJiiiiEEENS1_10collective13CollectiveMmaINS1_35MainloopSm100TmaUmmaWarpSpecializedILi5ELi2ELi4ENS5_IJNS4_1CILi1EEESB_SB_EEEEENS5_IJNSA_ILi128EEENSA_ILi112EEENSA_ILi64EEEEEENS_10bfloat16_tENS5_IJlSB_lEEESI_SJ_NS4_8TiledMMAINS4_8MMA_AtomIJNS4_20SM100_MMA_F16BF16_SSISI_SI_fLi128ELi112ELNS4_4UMMA5MajorE0ELSO_0ELNSN_7ScaleInE0ELSP_0EEEEEENS4_6LayoutISC_NS5_IJNSA_ILi0EEEST_ST_EEEEENS5_IJNS4_10UnderscoreESW_SW_EEEEENS4_13SM90_TMA_LOADENS4_14ComposedLayoutINS4_7SwizzleILi3ELi4ELi3EEENS4_18smem_ptr_flag_bitsILi16EEENSS_INS5_IJNSA_ILi8EEESG_EEENS5_IJSG_SB_EEEEEEEvNS4_8identityESZ_S19_vS1A_EENS_8epilogue10collective18CollectiveEpilogueINS1C_23Sm100TmaWarpSpecializedILi2ELi1ELi112ELb1ELb0EEEJSH_NS5_IJNSS_ISE_SB_EENSS_ISF_SB_EEEEESI_SJ_SI_SJ_NS1C_6fusion15FusionCallbacksIS1G_NS1K_17LinearCombinationISI_fSI_fLNS_15FloatRoundStyleE2EEESH_S1J_JEEENS4_5SM1004TMEM4LOAD26SM100_TMEM_LOAD_32dp32b16xESZ_NS10_INS11_ILi1ELi4ELi3EEES14_NSS_INS5_IJS15_NSA_ILi16EEEEEENS5_IJS1V_SB_EEEEEEENS4_39AutoVectorizingCopyWithAssumedAlignmentILi128EEENS4_14SM90_TMA_STOREES1Z_S21_S21_EEEvvEEEEvNT_6ParamsE,(.L_x_147 - _ZN7cutlass13device_kernelINS_4gemm6kernel13GemmUniversalIN4cute5tupleIJiiiiEEENS1_10collective13CollectiveMmaINS1_35MainloopSm100TmaUmmaWarpSpecializedILi5ELi2ELi4ENS5_IJNS4_1CILi1EEESB_SB_EEEEENS5_IJNSA_ILi128EEENSA_ILi112EEENSA_ILi64EEEEEENS_10bfloat16_tENS5_IJlSB_lEEESI_SJ_NS4_8TiledMMAINS4_8MMA_AtomIJNS4_20SM100_MMA_F16BF16_SSISI_SI_fLi128ELi112ELNS4_4UMMA5MajorE0ELSO_0ELNSN_7ScaleInE0ELSP_0EEEEEENS4_6LayoutISC_NS5_IJNSA_ILi0EEEST_ST_EEEEENS5_IJNS4_10UnderscoreESW_SW_EEEEENS4_13SM90_TMA_LOADENS4_14ComposedLayoutINS4_7SwizzleILi3ELi4ELi3EEENS4_18smem_ptr_flag_bitsILi16EEENSS_INS5_IJNSA_ILi8EEESG_EEENS5_IJSG_SB_EEEEEEEvNS4_8identityESZ_S19_vS1A_EENS_8epilogue10collective18CollectiveEpilogueINS1C_23Sm100TmaWarpSpecializedILi2ELi1ELi112ELb1ELb0EEEJSH_NS5_IJNSS_ISE_SB_EENSS_ISF_SB_EEEEESI_SJ_SI_SJ_NS1C_6fusion15FusionCallbacksIS1G_NS1K_17LinearCombinationISI_fSI_fLNS_15FloatRoundStyleE2EEESH_S1J_JEEENS4_5SM1004TMEM4LOAD26SM100_TMEM_LOAD_32dp32b16xESZ_NS10_INS11_ILi1ELi4ELi3EEES14_NSS_INS5_IJS15_NSA_ILi16EEEEEENS5_IJS1V_SB_EEEEEEENS4_39AutoVectorizingCopyWithAssumedAlignmentILi128EEENS4_14SM90_TMA_STOREES1Z_S21_S21_EEEvvEEEEvNT_6ParamsE)
        .other          _ZN7cutlass13device_kernelINS_4gemm6kernel13GemmUniversalIN4cute5tupleIJiiiiEEENS1_10collective13CollectiveMmaINS1_35MainloopSm100TmaUmmaWarpSpecializedILi5ELi2ELi4ENS5_IJNS4_1CILi1EEESB_SB_EEEEENS5_IJNSA_ILi128EEENSA_ILi112EEENSA_ILi64EEEEEENS_10bfloat16_tENS5_IJlSB_lEEESI_SJ_NS4_8TiledMMAINS4_8MMA_AtomIJNS4_20SM100_MMA_F16BF16_SSISI_SI_fLi128ELi112ELNS4_4UMMA5MajorE0ELSO_0ELNSN_7ScaleInE0ELSP_0EEEEEENS4_6LayoutISC_NS5_IJNSA_ILi0EEEST_ST_EEEEENS5_IJNS4_10UnderscoreESW_SW_EEEEENS4_13SM90_TMA_LOADENS4_14ComposedLayoutINS4_7SwizzleILi3ELi4ELi3EEENS4_18smem_ptr_flag_bitsILi16EEENSS_INS5_IJNSA_ILi8EEESG_EEENS5_IJSG_SB_EEEEEEEvNS4_8identityESZ_S19_vS1A_EENS_8epilogue10collective18CollectiveEpilogueINS1C_23Sm100TmaWarpSpecializedILi2ELi1ELi112ELb1ELb0EEEJSH_NS5_IJNSS_ISE_SB_EENSS_ISF_SB_EEEEESI_SJ_SI_SJ_NS1C_6fusion15FusionCallbacksIS1G_NS1K_17LinearCombinationISI_fSI_fLNS_15FloatRoundStyleE2EEESH_S1J_JEEENS4_5SM1004TMEM4LOAD26SM100_TMEM_LOAD_32dp32b16xESZ_NS10_INS11_ILi1ELi4ELi3EEES14_NSS_INS5_IJS15_NSA_ILi16EEEEEENS5_IJS1V_SB_EEEEEEENS4_39AutoVectorizingCopyWithAssumedAlignmentILi128EEENS4_14SM90_TMA_STOREES1Z_S21_S21_EEEvvEEEEvNT_6ParamsE,@"STO_CUDA_ENTRY STV_DEFAULT"
_ZN7cutlass13device_kernelINS_4gemm6kernel13GemmUniversalIN4cute5tupleIJiiiiEEENS1_10collective13CollectiveMmaINS1_35MainloopSm100TmaUmmaWarpSpecializedILi5ELi2ELi4ENS5_IJNS4_1CILi1EEESB_SB_EEEEENS5_IJNSA_ILi128EEENSA_ILi112EEENSA_ILi64EEEEEENS_10bfloat16_tENS5_IJlSB_lEEESI_SJ_NS4_8TiledMMAINS4_8MMA_AtomIJNS4_20SM100_MMA_F16BF16_SSISI_SI_fLi128ELi112ELNS4_4UMMA5MajorE0ELSO_0ELNSN_7ScaleInE0ELSP_0EEEEEENS4_6LayoutISC_NS5_IJNSA_ILi0EEEST_ST_EEEEENS5_IJNS4_10UnderscoreESW_SW_EEEEENS4_13SM90_TMA_LOADENS4_14ComposedLayoutINS4_7SwizzleILi3ELi4ELi3EEENS4_18smem_ptr_flag_bitsILi16EEENSS_INS5_IJNSA_ILi8EEESG_EEENS5_IJSG_SB_EEEEEEEvNS4_8identityESZ_S19_vS1A_EENS_8epilogue10collective18CollectiveEpilogueINS1C_23Sm100TmaWarpSpecializedILi2ELi1ELi112ELb1ELb0EEEJSH_NS5_IJNSS_ISE_SB_EENSS_ISF_SB_EEEEESI_SJ_SI_SJ_NS1C_6fusion15FusionCallbacksIS1G_NS1K_17LinearCombinationISI_fSI_fLNS_15FloatRoundStyleE2EEESH_S1J_JEEENS4_5SM1004TMEM4LOAD26SM100_TMEM_LOAD_32dp32b16xESZ_NS10_INS11_ILi1ELi4ELi3EEES14_NSS_INS5_IJS15_NSA_ILi16EEEEEENS5_IJS1V_SB_EEEEEEENS4_39AutoVectorizingCopyWithAssumedAlignmentILi128EEENS4_14SM90_TMA_STOREES1Z_S21_S21_EEEvvEEEEvNT_6ParamsE:
[----:B------:R-:W1:Y:S01]  /*0000*/  LDC R1, c[0x0][0x37c] ;  /* 0x0000df00ff017b82 */ /* 0x000e620000000800 */
[----:B------:R-:W2:Y:S01]  /*0010*/  S2R R2, SR_TID.X ;  /* 0x0000000000027919 */ /* 0x000ea20000002100 */
[----:B------:R-:W3:Y:S01]  /*0020*/  LDCU.64 UR8, c[0x0][0x890] ;  /* 0x00011200ff0877ac */ /* 0x000ee20008000a00 */
[----:B------:R-:W-:Y:S02]  /*0030*/  PRMT R234, RZ, 0x7610, R234 ;  /* 0x00007610ffea7816 */ /* 0x000fe400000000ea */
[----:B------:R-:W-:Y:S01]  /*0040*/  ELECT P3, URZ, PT ;  /* 0x0000000000ff782f */ /* 0x000fe20003860000 */
[----:B---3--:R-:W-:-:S04]  /*0050*/  UISETP.NE.U32.AND UP0, UPT, UR8, URZ, UPT ;  /* 0x000000ff0800728c */ /* 0x008fc8000bf05070 */
[----:B------:R-:W-:Y:S01]  /*0060*/  UISETP.NE.AND.EX UP0, UPT, UR9, URZ, UPT, UP0 ;  /* 0x000000ff0900728c */ /* 0x000fe2000bf05300 */
[----:B--2---:R-:W-:-:S05]  /*0070*/  SHF.R.U32.HI R235, RZ, 0x5, R2 ;  /* 0x00000005ffeb7819 */ /* 0x004fca0000011602 */
[----:B------:R-:W2:Y:S02]  /*0080*/  SHFL.IDX PT, R0, R235, RZ, 0x1f ;  /* 0x00001fffeb007589 */ /* 0x000ea400000e0000 */
[----:B--2---:R-:W-:Y:S01]  /*0090*/  R2UR UR18, R0 ;  /* 0x00000000001272ca */ /* 0x004fe200000e0000 */
[----:B-1----:R-:W-:-:S14]  /*00a0*/  BRA.U UP0, `(.L_x_0) ;  /* 0x0000000100307547 */ /* 0x002fdc000b800000 */
[----:B------:R-:W1:Y:S02]  /*00b0*/  LDCU.64 UR4, c[0x0][0x888] ;  /* 0x00011100ff0477ac */ /* 0x000e640008000a00 */
[----:B-1----:R-:W-:-:S04]  /*00c0*/  UISETP.NE.U32.AND UP0, UPT, UR4, URZ, UPT ;  /* 0x000000ff0400728c */ /* 0x002fc8000bf05070 */
[----:B------:R-:W-:-:S09]  /*00d0*/  UISETP.NE.AND.EX UP0, UPT, UR5, URZ, UPT, UP0 ;  /* 0x000000ff0500728c */ /* 0x000fd2000bf05300 */
[----:B------:R-:W-:Y:S05]  /*00e0*/  BRA.U !UP0, `(.L_x_1) ;  /* 0x0000000108147547 */ /* 0x000fea000b800000 */
[----:B------:R-:W1:Y:S01]  /*00f0*/  LDC.64 R4, c[0x0][0x888] ;  /* 0x00022200ff047b82 */ /* 0x000e620000000a00 */
[----:B------:R-:W1:Y:S02]  /*0100*/  LDCU.64 UR4, c[0x0][0x358] ;  /* 0x00006b00ff0477ac */ /* 0x000e640008000a00 */
[----:B-1----:R1:W5:Y:S01]  /*0110*/  LDG.E R121, desc[UR4][R4.64] ;  /* 0x0000000404797981 */ /* 0x002362000c1e1900 */
[----:B------:R-:W-:Y:S01]  /*0120*/  HFMA2 R234, -RZ, RZ, 0, 5.9604644775390625e-08 ;  /* 0x00000001ffea7431 */ /* 0x000fe200000001ff */
[----:B------:R-:W-:Y:S05]  /*0130*/  BRA `(.L_x_0) ;  /* 0x00000000000c7947 */ /* 0x000fea0003800000 */
.L_x_1:
[----:B------:R-:W1:Y:S01]  /*0140*/  LDCU UR4, c[0x0][0x880] ;  /* 0x00011000ff0477ac */ /* 0x000e620008000800 */
[----:B------:R-:W-:Y:S01]  /*0150*/  HFMA2 R234, -RZ, RZ, 0, 5.9604644775390625e-08 ;  /* 0x00000001ffea7431 */ /* 0x000fe200000001ff */
[----:B-1----:R-:W-:-:S07]  /*0160*/  MOV R121, UR4 ;  /* 0x0000000400797c02 */ /* 0x002fce0008000f00 */
.L_x_0:
[----:B------:R-:W2:Y:S02]  /*0170*/  LDCU.64 UR4, c[0x0][0x8b0] ;  /* 0x00011600ff0477ac */ /* 0x000ea40008000a00 */
[----:B--2---:R-:W-:-:S04]  /*0180*/  UISETP.NE.U32.AND UP0, UPT, UR4, URZ, UPT ;  /* 0x000000ff0400728c */ /* 0x004fc8000bf05070 */
[----:B------:R-:W-:-:S09]  /*0190*/  UISETP.NE.AND.EX UP0, UPT, UR5, URZ, UPT, UP0 ;  /* 0x000000ff0500728c */ /* 0x000fd2000bf05300 */
[----:B------:R-:W-:Y:S05]  /*01a0*/  BRA.U UP0, `(.L_x_2) ;  /* 0x0000000100287547 */ /* 0x000fea000b800000 */
[----:B------:R-:W2:Y:S02]  /*01b0*/  LDCU.64 UR4, c[0x0][0x8a8] ;  /* 0x00011500ff0477ac */ /* 0x000ea40008000a00 */
[----:B--2---:R-:W-:-:S04]  /*01c0*/  UISETP.NE.U32.AND UP0, UPT, UR4, URZ, UPT ;  /* 0x000000ff0400728c */ /* 0x004fc8000bf05070 */
[----:B------:R-:W-:-:S09]  /*01d0*/  UISETP.NE.AND.EX UP0, UPT, UR5, URZ, UPT, UP0 ;  /* 0x000000ff0500728c */ /* 0x000fd2000bf05300 */
[----:B------:R-:W-:Y:S05]  /*01e0*/  BRA.U !UP0, `(.L_x_3) ;  /* 0x0000000108107547 */ /* 0x000fea000b800000 */
[----:B-1----:R-:W1:Y:S01]  /*01f0*/  LDC.64 R4, c[0x0][0x8a8] ;  /* 0x00022a00ff047b82 */ /* 0x002e620000000a00 */
[----:B------:R-:W1:Y:S02]  /*0200*/  LDCU.64 UR4, c[0x0][0x358] ;  /* 0x00006b00ff0477ac */ /* 0x000e640008000a00 */
[----:B-1----:R2:W5:Y:S01]  /*0210*/  LDG.E R120, desc[UR4][R4.64] ;  /* 0x0000000404787981 */ /* 0x002562000c1e1900 */
[----:B------:R-:W-:Y:S05]  /*0220*/  BRA `(.L_x_2) ;  /* 0x0000000000087947 */ /* 0x000fea0003800000 */
.L_x_3:
[----:B------:R-:W2:Y:S02]  /*0230*/  LDCU UR4, c[0x0][0x8a0] ;  /* 0x00011400ff0477ac */ /* 0x000ea40008000800 */
[----:B--2---:R-:W-:Y:S02]  /*0240*/  MOV R120, UR4 ;  /* 0x0000000400787c02 */ /* 0x004fe40008000f00 */
.L_x_2:
[----:B-12---:R-:W-:Y:S01]  /*0250*/  IMAD.U32 R4, RZ, RZ, UR18 ;  /* 0x00000012ff047e24 */ /* 0x006fe2000f8e00ff */
[----:B------:R-:W-:Y:S04]  /*0260*/  BSSY.RECONVERGENT B0, `(.L_x_4) ;  /* 0x000000c000007945 */ /* 0x000fe80003800200 */
[C---:B------:R-:W-:Y:S02]  /*0270*/  ISETP.NE.OR P1, PT, R4.reuse, 0x1, !P3 ;  /* 0x000000010400780c */ /* 0x040fe40005f25670 */
[----:B------:R-:W-:-:S11]  /*0280*/  ISETP.NE.OR P0, PT, R4, 0x3, !P3 ;  /* 0x000000030400780c */ /* 0x000fd60005f05670 */
[----:B------:R-:W-:Y:S05]  /*0290*/  @P1 BRA `(.L_x_5) ;  /* 0x0000000000201947 */ /* 0x000fea0003800000 */
[----:B------:R-:W1:Y:S02]  /*02a0*/  LDCU.64 UR4, c[0x0][0x348] ;  /* 0x00006900ff0477ac */ /* 0x000e640008000a00 */
[----:B-1----:R-:W-:Y:S02]  /*02b0*/  UIADD3 UR6, UP1, UPT, UR4, 0x80, URZ ;  /* 0x0000008004067890 */ /* 0x002fe4000ff3e0ff */
[----:B------:R-:W-:Y:S02]  /*02c0*/  UIADD3 UR4, UP0, UPT, UR4, 0x180, URZ ;  /* 0x0000018004047890 */ /* 0x000fe4000ff1e0ff */
[----:B------:R-:W-:Y:S02]  /*02d0*/  UIADD3.X UR7, UPT, UPT, URZ, UR5, URZ, UP1, !UPT ;  /* 0x00000005ff077290 */ /* 0x000fe40008ffe4ff */
[----:B------:R-:W-:-:S07]  /*02e0*/  UIADD3.X UR5, UPT, UPT, URZ, UR5, URZ, UP0, !UPT ;  /* 0x00000005ff057290 */ /* 0x000fce00087fe4ff */
[----:B------:R1:W-:Y:S02]  /*02f0*/  UTMACCTL.PF [UR6] ;  /* 0x00000000060079b9 */ /* 0x0003e40008040000 */
[----:B------:R1:W-:Y:S02]  /*0300*/  UTMACCTL.PF [UR4] ;  /* 0x00000000040079b9 */ /* 0x0003e40008040000 */
[----:B-1----:R-:W-:Y:S01]  /*0310*/  NOP ;  /* 0x0000000000007918 */ /* 0x002fe20000000000 */
.L_x_5:
[----:B------:R-:W-:Y:S05]  /*0320*/  BSYNC.RECONVERGENT B0 ;  /* 0x0000000000007941 */ /* 0x000fea0003800200 */
.L_x_4:
[----:B------:R-:W-:Y:S04]  /*0330*/  BSSY.RECONVERGENT B0, `(.L_x_6) ;  /* 0x000000a000007945 */ /* 0x000fe80003800200 */
        /* <DEDUP_REMOVED lines=9> */
.L_x_7:
[----:B------:R-:W-:Y:S05]  /*03d0*/  BSYNC.RECONVERGENT B0 ;  /* 0x0000000000007941 */ /* 0x000fea0003800200 */
.L_x_6:
[----:B------:R-:W1:Y:S01]  /*03e0*/  LDCU.64 UR4, c[0x0][0x888] ;  /* 0x00011100ff0477ac */ /* 0x000e620008000a00 */
[----:B------:R-:W-:Y:S02]  /*03f0*/  UISETP.EQ.U32.AND UP1, UPT, UR8, URZ, UPT ;  /* 0x000000ff0800728c */ /* 0x000fe4000bf22070 */
[----:B------:R-:W-:Y:S02]  /*0400*/  UPLOP3.LUT UP3, UPT, UPT, UPT, UPT, 0x80, 0x8 ;  /* 0x000000000008789c */ /* 0x000fe40003f6f070 */
[----:B-1----:R-:W-:-:S04]  /*0410*/  UISETP.NE.U32.AND UP0, UPT, UR4, URZ, UPT ;  /* 0x000000ff0400728c */ /* 0x002fc8000bf05070 */
[----:B------:R-:W-:-:S04]  /*0420*/  UISETP.NE.AND.EX UP2, UPT, UR5, URZ, UPT, UP0 ;  /* 0x000000ff0500728c */ /* 0x000fc8000bf45300 */
[----:B------:R-:W-:-:S04]  /*0430*/  UISETP.EQ.OR.EX UP4, UPT, UR9, URZ, !UP2, UP1 ;  /* 0x000000ff0900728c */ /* 0x000fc8000d782710 */
[----:B------:R-:W-:-:S06]  /*0440*/  UP2UR UR4, UPR, URZ, 0x10 ;  /* 0x00000010ff047883 */ /* 0x000fcc0008000000 */
[----:B------:R-:W-:Y:S01]  /*0450*/  MOV R236, UR4 ;  /* 0x0000000400ec7c02 */ /* 0x000fe20008000f00 */
[----:B------:R-:W-:Y:S06]  /*0460*/  BRA.U !UP4, `(.L_x_8) ;  /* 0x000000010c207547 */ /* 0x000fec000b800000 */
[----:B------:R-:W-:Y:S01]  /*0470*/  UISETP.NE.U32.AND UP1, UPT, UR8, URZ, UPT ;  /* 0x000000ff0800728c */ /* 0x000fe2000bf25070 */
[----:B-----5:R-:W-:Y:S01]  /*0480*/  FSETP.NEU.AND P0, PT, R121, RZ, PT ;  /* 0x000000ff7900720b */ /* 0x020fe20003f0d000 */
[----:B------:R-:W-:Y:S02]  /*0490*/  USEL UR4, URZ, 0xffffffff, UP2 ;  /* 0xffffffffff047887 */ /* 0x000fe40009000000 */
[----:B------:R-:W-:-:S10]  /*04a0*/  UISETP.NE.AND.EX UP1, UPT, UR9, URZ, UPT, UP1 ;  /* 0x000000ff0900728c */ /* 0x000fd4000bf25310 */
[----:B------:R-:W-:Y:S01]  /*04b0*/  VOTEU.ANY UP0, P0 ;  /* 0x0000000000ff7886 */ /* 0x000fe20000000100 */
[----:B------:R-:W-:-:S04]  /*04c0*/  @!UP1 USEL UR4, URZ, 0xffffffff, UP0 ;  /* 0xffffffffff049887 */ /* 0x000fc80008000000 */
[----:B------:R-:W-:-:S04]  /*04d0*/  ULOP3.LUT UR4, UR4, 0x1, URZ, 0xc0, !UPT ;  /* 0x0000000104047892 */ /* 0x000fc8000f8ec0ff */
[----:B------:R-:W-:-:S11]  /*04e0*/  UISETP.NE.U32.AND UP3, UPT, UR4, 0x1, UPT ;  /* 0x000000010400788c */ /* 0x000fd6000bf65070 */
.L_x_8:
[----:B------:R-:W1:Y:S01]  /*04f0*/  SHFL.IDX PT, R0, R235, RZ, 0x1f ;  /* 0x00001fffeb007589 */ /* 0x000e6200000e0000 */
[----:B------:R-:W-:-:S04]  /*0500*/  UISETP.NE.AND UP0, UPT, UR18, 0x2, UPT ;  /* 0x000000021200788c */ /* 0x000fc8000bf05270 */
[----:B------:R-:W-:Y:S01]  /*0510*/  USEL UR53, URZ, 0x1, UP0 ;  /* 0x00000001ff357887 */ /* 0x000fe20008000000 */
[----:B-1----:R-:W-:-:S13]  /*0520*/  ISETP.NE.AND P0, PT, R0, RZ, PT ;  /* 0x000000ff0000720c */ /* 0x002fda0003f05270 */
[----:B------:R-:W-:Y:S05]  /*0530*/  @P0 BRA `(.L_x_9) ;  /* 0x0000000000500947 */ /* 0x000fea0003800000 */
[----:B------:R-:W1:Y:S01]  /*0540*/  S2UR UR4, SR_CgaCtaId ;  /* 0x00000000000479c3 */ /* 0x000e620000008800 */
[----:B------:R-:W-:Y:S01]  /*0550*/  UMOV UR5, 0x400 ;  /* 0x0000040000057882 */ /* 0x000fe20000000000 */
[----:B------:R-:W-:Y:S01]  /*0560*/  UMOV UR6, 0x1 ;  /* 0x0000000100067882 */ /* 0x000fe20000000000 */
[----:B------:R-:W-:Y:S01]  /*0570*/  ELECT P0, URZ, PT ;  /* 0x0000000000ff782f */ /* 0x000fe20003800000 */
[----:B------:R-:W-:-:S04]  /*0580*/  UIADD3 UR6, UPT, UPT, -UR6, 0x100000, URZ ;  /* 0x0010000006067890 */ /* 0x000fc8000fffe1ff */
[----:B------:R-:W-:Y:S02]  /*0590*/  USHF.L.U32 UR7, UR6, 0xb, URZ ;  /* 0x0000000b06077899 */ /* 0x000fe400080006ff */
[----:B------:R-:W-:Y:S02]  /*05a0*/  USHF.L.U32 UR6, UR6, 0x1, URZ ;  /* 0x0000000106067899 */ /* 0x000fe400080006ff */
[----:B-1----:R-:W-:Y:S01]  /*05b0*/  ULEA UR4, UR4, UR5, 0x18 ;  /* 0x0000000504047291 */ /* 0x002fe2000f8ec0ff */
[----:B------:R-:W1:Y:S11]  /*05c0*/  FENCE.VIEW.ASYNC.S ;  /* 0x00000000000073c6 */ /* 0x000e760000000000 */
[----:B-1----:R1:W2:Y:S01]  /*05d0*/  SYNCS.EXCH.64 URZ, [UR4], UR6 ;  /* 0x0000000604ff75b2 */ /* 0x0022a20008000100 */
[----:B------:R1:W3:Y:S01]  /*05e0*/  SYNCS.EXCH.64 URZ, [UR4+0x28], UR6 ;  /* 0x0000280604ff75b2 */ /* 0x0002e20008000100 */
[----:B------:R1:W4:Y:S01]  /*05f0*/  SYNCS.EXCH.64 URZ, [UR4+0x8], UR6 ;  /* 0x0000080604ff75b2 */ /* 0x0003220008000100 */
[----:B------:R1:W1:Y:S01]  /*0600*/  SYNCS.EXCH.64 URZ, [UR4+0x30], UR6 ;  /* 0x0000300604ff75b2 */ /* 0x0002620008000100 */
[----:B------:R1:W1:Y:S01]  /*0610*/  SYNCS.EXCH.64 URZ, [UR4+0x10], UR6 ;  /* 0x0000100604ff75b2 */ /* 0x0002620008000100 */
[----:B------:R1:W1:Y:S01]  /*0620*/  SYNCS.EXCH.64 URZ, [UR4+0x38], UR6 ;  /* 0x0000380604ff75b2 */ /* 0x0002620008000100 */
[----:B------:R1:W1:Y:S01]  /*0630*/  SYNCS.EXCH.64 URZ, [UR4+0x18], UR6 ;  /* 0x0000180604ff75b2 */ /* 0x0002620008000100 */
[----:B------:R1:W1:Y:S01]  /*0640*/  SYNCS.EXCH.64 URZ, [UR4+0x40], UR6 ;  /* 0x0000400604ff75b2 */ /* 0x0002620008000100 */
[----:B------:R1:W1:Y:S01]  /*0650*/  SYNCS.EXCH.64 URZ, [UR4+0x20], UR6 ;  /* 0x0000200604ff75b2 */ /* 0x0002620008000100 */
[----:B------:R1:W1:Y:S01]  /*0660*/  SYNCS.EXCH.64 URZ, [UR4+0x48], UR6 ;  /* 0x0000480604ff75b2 */ /* 0x0002620008000100 */
[----:B------:R-:W-:Y:S01]  /*0670*/  NOP ;  /* 0x0000000000007918 */ /* 0x000fe20000000000 */
.L_x_9:
[----:B------:R-:W2:Y:S01]  /*0680*/  SHFL.IDX PT, R0, R235, RZ, 0x1f ;  /* 0x00001fffeb007589 */ /* 0x000ea200000e0000 */
[----:B------:R-:W-:Y:S01]  /*0690*/  NOP ;  /* 0x0000000000007918 */ /* 0x000fe20000000000 */
[----:B--2---:R-:W-:-:S13]  /*06a0*/  ISETP.NE.AND P0, PT, R0, 0x1, PT ;  /* 0x000000010000780c */ /* 0x004fda0003f05270 */
[----:B------:R-:W-:Y:S05]  /*06b0*/  @P0 BRA `(.L_x_10) ;  /* 0x0000000000480947 */ /* 0x000fea0003800000 */
[----:B-1----:R-:W1:Y:S01]  /*06c0*/  S2UR UR4, SR_CgaCtaId ;  /* 0x00000000000479c3 */ /* 0x002e620000008800 */
[----:B------:R-:W-:Y:S01]  /*06d0*/  UMOV UR5, 0x400 ;  /* 0x0000040000057882 */ /* 0x000fe20000000000 */
[----:B------:R-:W-:Y:S01]  /*06e0*/  UMOV UR8, 0x20 ;  /* 0x0000002000087882 */ /* 0x000fe20000000000 */
[----:B------:R-:W-:Y:S01]  /*06f0*/  UMOV UR6, 0x80 ;  /* 0x0000008000067882 */ /* 0x000fe20000000000 */
[----:B------:R-:W-:-:S04]  /*0700*/  UIADD3 UR8, UPT, UPT, -UR8, 0x100000, URZ ;  /* 0x0010000008087890 */ /* 0x000fc8000fffe1ff */
[----:B------:R-:W-:Y:S02]  /*0710*/  USHF.L.U32 UR9, UR8, 0xb, URZ ;  /* 0x0000000b08097899 */ /* 0x000fe400080006ff */
[----:B------:R-:W-:Y:S02]  /*0720*/  USHF.L.U32 UR8, UR8, 0x1, URZ ;  /* 0x0000000108087899 */ /* 0x000fe400080006ff */
[----:B------:R-:W-:-:S04]  /*0730*/  UIADD3 UR6, UPT, UPT, -UR6, 0x100000, URZ ;  /* 0x0010000006067890 */ /* 0x000fc8000fffe1ff */
[----:B------:R-:W-:Y:S02]  /*0740*/  USHF.L.U32 UR7, UR6, 0xb, URZ ;  /* 0x0000000b06077899 */ /* 0x000fe400080006ff */
[----:B------:R-:W-:Y:S01]  /*0750*/  USHF.L.U32 UR6, UR6, 0x1, URZ ;  /* 0x0000000106067899 */ /* 0x000fe200080006ff */
[----:B------:R-:W-:Y:S01]  /*0760*/  ELECT P0, URZ, PT ;  /* 0x0000000000ff782f */ /* 0x000fe20003800000 */
[----:B-1----:R-:W-:Y:S01]  /*0770*/  ULEA UR4, UR4, UR5, 0x18 ;  /* 0x0000000504047291 */ /* 0x002fe2000f8ec0ff */
[----:B------:R-:W1:Y:S11]  /*0780*/  FENCE.VIEW.ASYNC.S ;  /* 0x00000000000073c6 */ /* 0x000e760000000000 */
[----:B-1----:R2:W1:Y:S01]  /*0790*/  SYNCS.EXCH.64 URZ, [UR4+0x50], UR8 ;  /* 0x0000500804ff75b2 */ /* 0x0024620008000100 */
[----:B------:R2:W1:Y:S01]  /*07a0*/  SYNCS.EXCH.64 URZ, [UR4+0x60], UR6 ;  /* 0x0000600604ff75b2 */ /* 0x0004620008000100 */
[----:B------:R2:W1:Y:S01]  /*07b0*/  SYNCS.EXCH.64 URZ, [UR4+0x58], UR8 ;  /* 0x0000580804ff75b2 */ /* 0x0004620008000100 */
[----:B------:R2:W1:Y:S02]  /*07c0*/  SYNCS.EXCH.64 URZ, [UR4+0x68], UR6 ;  /* 0x0000680604ff75b2 */ /* 0x0004640008000100 */
[----:B--2---:R-:W-:Y:S01]  /*07d0*/  NOP ;  /* 0x0000000000007918 */ /* 0x004fe20000000000 */
.L_x_10:
[----:B------:R-:W2:Y:S01]  /*07e0*/  SHFL.IDX PT, R0, R235, RZ, 0x1f ;  /* 0x00001fffeb007589 */ /* 0x000ea200000e0000 */
[----:B------:R-:W-:Y:S01]  /*07f0*/  NOP ;  /* 0x0000000000007918 */ /* 0x000fe20000000000 */
[----:B--2---:R-:W-:-:S13]  /*0800*/  ISETP.NE.AND P0, PT, R0, 0x3, PT ;  /* 0x000000030000780c */ /* 0x004fda0003f05270 */
[----:B------:R-:W-:Y:S05]  /*0810*/  @P0 BRA `(.L_x_11) ;  /* 0x0000000000300947 */ /* 0x000fea0003800000 */
[----:B-1----:R-:W1:Y:S01]  /*0820*/  S2UR UR4, SR_CgaCtaId ;  /* 0x00000000000479c3 */ /* 0x002e620000008800 */
[----:B------:R-:W-:Y:S01]  /*0830*/  UMOV UR6, 0x400 ;  /* 0x0000040000067882 */ /* 0x000fe20000000000 */
[----:B------:R-:W-:Y:S01]  /*0840*/  UMOV UR5, 0x20 ;  /* 0x0000002000057882 */ /* 0x000fe20000000000 */
[----:B------:R-:W-:Y:S01]  /*0850*/  ELECT P0, URZ, PT ;  /* 0x0000000000ff782f */ /* 0x000fe20003800000 */
[----:B-1----:R-:W-:Y:S02]  /*0860*/  ULEA UR6, UR4, UR6, 0x18 ;  /* 0x0000000604067291 */ /* 0x002fe4000f8ec0ff */
[----:B------:R-:W-:-:S04]  /*0870*/  UIADD3 UR4, UPT, UPT, -UR5, 0x100000, URZ ;  /* 0x0010000005047890 */ /* 0x000fc8000fffe1ff */
[----:B------:R-:W-:Y:S02]  /*0880*/  USHF.L.U32 UR5, UR4, 0xb, URZ ;  /* 0x0000000b04057899 */ /* 0x000fe400080006ff */
[----:B------:R-:W-:Y:S01]  /*0890*/  USHF.L.U32 UR4, UR4, 0x1, URZ ;  /* 0x0000000104047899 */ /* 0x000fe200080006ff */
[----:B------:R-:W1:Y:S11]  /*08a0*/  FENCE.VIEW.ASYNC.S ;  /* 0x00000000000073c6 */ /* 0x000e760000000000 */
[----:B-1----:R2:W1:Y:S01]  /*08b0*/  SYNCS.EXCH.64 URZ, [UR6+0x70], UR4 ;  /* 0x0000700406ff75b2 */ /* 0x0024620008000100 */
[----:B------:R2:W1:Y:S02]  /*08c0*/  SYNCS.EXCH.64 URZ, [UR6+0x78], UR4 ;  /* 0x0000780406ff75b2 */ /* 0x0004640008000100 */
[----:B--2---:R-:W-:Y:S01]  /*08d0*/  NOP ;  /* 0x0000000000007918 */ /* 0x004fe20000000000 */
.L_x_11:
[----:B------:R-:W2:Y:S01]  /*08e0*/  SHFL.IDX PT, R0, R235, RZ, 0x1f ;  /* 0x00001fffeb007589 */ /* 0x000ea200000e0000 */
[----:B------:R-:W-:Y:S01]  /*08f0*/  NOP ;  /* 0x0000000000007918 */ /* 0x000fe20000000000 */
[----:B--2---:R-:W-:-:S13]  /*0900*/  ISETP.NE.AND P0, PT, R0, 0x4, PT ;  /* 0x000000040000780c */ /* 0x004fda0003f05270 */
[----:B------:R-:W-:Y:S05]  /*0910*/  @P0 BRA `(.L_x_12) ;  /* 0x00000000004c0947 */ /* 0x000fea0003800000 */
[----:B-1----:R-:W1:Y:S01]  /*0920*/  S2UR UR6, SR_CgaCtaId ;  /* 0x00000000000679c3 */ /* 0x002e620000008800 */
[----:B------:R-:W-:Y:S01]  /*0930*/  UMOV UR4, 0x100 ;  /* 0x0000010000047882 */ /* 0x000fe20000000000 */
[----:B------:R-:W-:Y:S01]  /*0940*/  UMOV UR5, 0x400 ;  /* 0x0000040000057882 */ /* 0x000fe20000000000 */
[----:B------:R-:W-:Y:S01]  /*0950*/  USEL UR4, UR4, 0xe0, UP3 ;  /* 0x000000e004047887 */ /* 0x000fe20009800000 */
[----:B------:R-:W-:Y:S01]  /*0960*/  UMOV UR8, 0x1 ;  /* 0x0000000100087882 */ /* 0x000fe20000000000 */
[----:B------:R-:W-:Y:S01]  /*0970*/  ELECT P0, URZ, PT ;  /* 0x0000000000ff782f */ /* 0x000fe20003800000 */
[----:B------:R-:W-:-:S04]  /*0980*/  UIADD3 UR8, UPT, UPT, -UR8, 0x100000, URZ ;  /* 0x0010000008087890 */ /* 0x000fc8000fffe1ff */
[----:B------:R-:W-:Y:S02]  /*0990*/  USHF.L.U32 UR9, UR8, 0xb, URZ ;  /* 0x0000000b08097899 */ /* 0x000fe400080006ff */
[----:B------:R-:W-:Y:S02]  /*09a0*/  USHF.L.U32 UR8, UR8, 0x1, URZ ;  /* 0x0000000108087899 */ /* 0x000fe400080006ff */
[----:B-1----:R-:W-:Y:S02]  /*09b0*/  ULEA UR6, UR6, UR5, 0x18 ;  /* 0x0000000506067291 */ /* 0x002fe4000f8ec0ff */
[----:B------:R-:W-:-:S04]  /*09c0*/  UIADD3 UR4, UPT, UPT, -UR4, 0x100000, URZ ;  /* 0x0010000004047890 */ /* 0x000fc8000fffe1ff */
[----:B------:R-:W-:Y:S02]  /*09d0*/  USHF.L.U32 UR5, UR4, 0xb, URZ ;  /* 0x0000000b04057899 */ /* 0x000fe400080006ff */
[----:B------:R-:W-:Y:S01]  /*09e0*/  USHF.L.U32 UR4, UR4, 0x1, URZ ;  /* 0x0000000104047899 */ /* 0x000fe200080006ff */
[----:B------:R-:W1:Y:S03]  /*09f0*/  FENCE.VIEW.ASYNC.S ;  /* 0x00000000000073c6 */ /* 0x000e660000000000 */
[----:B-1----:R2:W1:Y:S08]  /*0a00*/  SYNCS.EXCH.64 URZ, [UR6+0x80], UR8 ;  /* 0x0000800806ff75b2 */ /* 0x0024700008000100 */
[----:B------:R2:W1:Y:S01]  /*0a10*/  SYNCS.EXCH.64 URZ, [UR6+0x90], UR4 ;  /* 0x0000900406ff75b2 */ /* 0x0004620008000100 */
[----:B------:R2:W1:Y:S01]  /*0a20*/  SYNCS.EXCH.64 URZ, [UR6+0x88], UR8 ;  /* 0x0000880806ff75b2 */ /* 0x0004620008000100 */
[----:B------:R2:W1:Y:S02]  /*0a30*/  SYNCS.EXCH.64 URZ, [UR6+0x98], UR4 ;  /* 0x0000980406ff75b2 */ /* 0x0004640008000100 */
[----:B--2---:R-:W-:Y:S01]  /*0a40*/  NOP ;  /* 0x0000000000007918 */ /* 0x004fe20000000000 */
.L_x_12:
        /* <DEDUP_REMOVED lines=20> */
[----:B------:R2:W1:Y:S01]  /*0b90*/  SYNCS.EXCH.64 URZ, [UR4+0xc8], UR6 ;  /* 0x0000c80604ff75b2 */ /* 0x0004620008000100 */
[----:B------:R2:W1:Y:S01]  /*0ba0*/  SYNCS.EXCH.64 URZ, [UR4+0xb0], UR8 ;  /* 0x0000b00804ff75b2 */ /* 0x0004620008000100 */
[----:B------:R2:W1:Y:S01]  /*0bb0*/  SYNCS.EXCH.64 URZ, [UR4+0xd0], UR6 ;  /* 0x0000d00604ff75b2 */ /* 0x0004620008000100 */
[----:B------:R2:W1:Y:S01]  /*0bc0*/  SYNCS.EXCH.64 URZ, [UR4+0xb8], UR8 ;  /* 0x0000b80804ff75b2 */ /* 0x0004620008000100 */
[----:B------:R2:W1:Y:S02]  /*0bd0*/  SYNCS.EXCH.64 URZ, [UR4+0xd8], UR6 ;  /* 0x0000d80604ff75b2 */ /* 0x0004640008000100 */
[----:B--2---:R-:W-:Y:S01]  /*0be0*/  NOP ;  /* 0x0000000000007918 */ /* 0x004fe20000000000 */
.L_x_13:
[----:B------:R-:W2:Y:S01]  /*0bf0*/  SHFL.IDX PT, R0, R235, RZ, 0x1f ;  /* 0x00001fffeb007589 */ /* 0x000ea200000e0000 */
[----:B------:R-:W1:Y:S01]  /*0c00*/  S2UR UR46, SR_CTAID.X ;  /* 0x00000000002e79c3 */ /* 0x000e620000002500 */
[----:B------:R-:W-:-:S07]  /*0c10*/  NOP ;  /* 0x0000000000007918 */ /* 0x000fce0000000000 */
[----:B------:R-:W1:Y:S01]  /*0c20*/  S2UR UR47, SR_CTAID.Y ;  /* 0x00000000002f79c3 */ /* 0x000e620000002600 */
[----:B--2---:R-:W-:-:S13]  /*0c30*/  ISETP.NE.AND P0, PT, R0, 0x3, PT ;  /* 0x000000030000780c */ /* 0x004fda0003f05270 */
[----:B-1----:R-:W-:Y:S05]  /*0c40*/  @P0 BRA `(.L_x_14) ;  /* 0x0000000000380947 */ /* 0x002fea0003800000 */
        /* <DEDUP_REMOVED lines=9> */
[----:B-1----:R1:W2:Y:S01]  /*0ce0*/  SYNCS.EXCH.64 URZ, [UR4+0xe0], UR6 ;  /* 0x0000e00604ff75b2 */ /* 0x0022a20008000100 */
[----:B------:R1:W1:Y:S01]  /*0cf0*/  SYNCS.EXCH.64 URZ, [UR4+0xf0], UR6 ;  /* 0x0000f00604ff75b2 */ /* 0x0002620008000100 */
[----:B------:R1:W1:Y:S01]  /*0d00*/  SYNCS.EXCH.64 URZ, [UR4+0xe8], UR6 ;  /* 0x0000e80604ff75b2 */ /* 0x0002620008000100 */
[----:B------:R1:W1:Y:S01]  /*0d10*/  SYNCS.EXCH.64 URZ, [UR4+0xf8], UR6 ;  /* 0x0000f80604ff75b2 */ /* 0x0002620008000100 */
[----:B------:R-:W-:Y:S01]  /*0d20*/  NOP ;  /* 0x0000000000007918 */ /* 0x000fe20000000000 */
.L_x_14:
[----:B------:R-:W-:-:S05]  /*0d30*/  CS2R.32 R3, SR_CgaSize ;  /* 0x0000000000037805 */ /* 0x000fca0000008a00 */
[----:B------:R-:W-:-:S05]  /*0d40*/  IMAD R3, R3, -0xa0, RZ ;  /* 0xffffff6003037824 */ /* 0x000fca00078e02ff */
[----:B------:R-:W-:-:S14]  /*0d50*/  R2UR UR5, R3 ;  /* 0x00000000030572ca */ /* 0x000fdc00000e0000 */
[----:B------:R-:W3:Y:S01]  /*0d60*/  LDCU UR5, c[0x0][UR5+0x2b0] ;  /* 0x00005600050577ac */ /* 0x000ee20008000800 */
[----:B------:R-:W-:Y:S01]  /*0d70*/  I2FP.F32.U32 R3, UR46 ;  /* 0x0000002e00037c45 */ /* 0x000fe20008201000 */
[----:B------:R-:W-:Y:S01]  /*0d80*/  NOP ;  /* 0x0000000000007918 */ /* 0x000fe20000000000 */
[----:B------:R-:W-:Y:S02]  /*0d90*/  I2FP.F32.U32 R0, UR47 ;  /* 0x0000002f00007c45 */ /* 0x000fe40008201000 */
[----:B------:R-:W-:-:S06]  /*0da0*/  RPCMOV.32 Rpc.LO, R2 ;  /* 0x0000000200007352 */ /* 0x000fcc0000000000 */
[----:B------:R-:W-:-:S05]  /*0db0*/  CS2R.32 R2, SR_CgaSize ;  /* 0x0000000000027805 */ /* 0x000fca0000008a00 */
[----:B------:R-:W-:-:S05]  /*0dc0*/  IMAD R2, R2, -0xa0, RZ ;  /* 0xffffff6002027824 */ /* 0x000fca00078e02ff */
[----:B-1----:R-:W-:Y:S02]  /*0dd0*/  R2UR UR4, R2 ;  /* 0x00000000020472ca */ /* 0x002fe400000e0000 */
[----:B------:R-:W-:-:S12]  /*0de0*/  RPCMOV.32 R2, Rpc.LO ;  /* 0x0000000000027353 */ /* 0x000fd80000000000 */
[----:B------:R-:W1:Y:S01]  /*0df0*/  LDCU UR4, c[0x0][UR4+0x2b4] ;  /* 0x00005680040477ac */ /* 0x000e620008000800 */
[----:B------:R-:W1:Y:S01]  /*0e00*/  S2UR UR36, SR_CTAID.Z ;  /* 0x00000000002479c3 */ /* 0x000e620000002700 */
[----:B------:R-:W4:Y:S01]  /*0e10*/  LDCU UR19, c[0x0][0xb24] ;  /* 0x00016480ff1377ac */ /* 0x000f220008000800 */
[----:B------:R-:W-:-:S06]  /*0e20*/  RPCMOV.32 Rpc.LO, R2 ;  /* 0x0000000200007352 */ /* 0x000fcc0000000000 */
[----:B------:R-:W-:-:S05]  /*0e30*/  CS2R.32 R2, SR_CgaSize ;  /* 0x0000000000027805 */ /* 0x000fca0000008a00 */
[----:B------:R-:W-:-:S05]  /*0e40*/  IMAD R2, R2, -0xa0, RZ ;  /* 0xffffff6002027824 */ /* 0x000fca00078e02ff */
[----:B------:R-:W-:Y:S02]  /*0e50*/  R2UR UR61, R2 ;  /* 0x00000000023d72ca */ /* 0x000fe400000e0000 */
[----:B------:R-:W-:-:S12]  /*0e60*/  RPCMOV.32 R2, Rpc.LO ;  /* 0x0000000000027353 */ /* 0x000fd80000000000 */
[----:B------:R-:W2:Y:S01]  /*0e70*/  LDCU UR61, c[0x0][UR61+0x2a0] ;  /* 0x000054003d3d77ac */ /* 0x000ea20008000800 */
[----:B------:R-:W-:-:S06]  /*0e80*/  RPCMOV.32 Rpc.LO, R2 ;  /* 0x0000000200007352 */ /* 0x000fcc0000000000 */
[----:B------:R-:W-:-:S05]  /*0e90*/  CS2R.32 R2, SR_CgaSize ;  /* 0x0000000000027805 */ /* 0x000fca0000008a00 */
[----:B------:R-:W-:-:S05]  /*0ea0*/  IMAD R2, R2, -0xa0, RZ ;  /* 0xffffff6002027824 */ /* 0x000fca00078e02ff */
[----:B------:R-:W-:Y:S02]  /*0eb0*/  R2UR UR60, R2 ;  /* 0x00000000023c72ca */ /* 0x000fe400000e0000 */
[----:B------:R-:W-:-:S12]  /*0ec0*/  RPCMOV.32 R2, Rpc.LO ;  /* 0x0000000000027353 */ /* 0x000fd80000000000 */
[----:B------:R-:W2:Y:S01]  /*0ed0*/  LDCU UR60, c[0x0][UR60+0x2a4] ;  /* 0x000054803c3c77ac */ /* 0x000ea20008000800 */
[----:B---3--:R-:W-:Y:S01]  /*0ee0*/  FMUL R3, R3, UR5 ;  /* 0x0000000503037c20 */ /* 0x008fe20008400000 */
[----:B-1----:R-:W-:-:S05]  /*0ef0*/  FMUL R0, R0, UR4 ;  /* 0x0000000400007c20 */ /* 0x002fca0008400000 */
[----:B------:R-:W1:Y:S01]  /*0f00*/  F2I.U32.TRUNC.NTZ R3, R3 ;  /* 0x0000000300037305 */ /* 0x000e62000020f000 */
[----:B----4-:R-:W-:-:S07]  /*0f10*/  UISETP.GE.AND UP0, UPT, UR19, 0x1, UPT ;  /* 0x000000011300788c */ /* 0x010fce000bf06270 */
[----:B------:R-:W3:Y:S01]  /*0f20*/  F2I.U32.TRUNC.NTZ R0, R0 ;  /* 0x0000000000007305 */ /* 0x000ee2000020f000 */
[----:B-1----:R-:W-:Y:S02]  /*0f30*/  R2UR UR4, R3 ;  /* 0x00000000030472ca */ /* 0x002fe400000e0000 */
[----:B---3--:R-:W-:-:S11]  /*0f40*/  R2UR UR6, R0 ;  /* 0x00000000000672ca */ /* 0x008fd600000e0000 */
[----:B------:R-:W-:-:S04]  /*0f50*/  UIADD3 UR5, UPT, UPT, -UR4, URZ, URZ ;  /* 0x000000ff04057290 */ /* 0x000fc8000fffe1ff */
[----:B--2---:R-:W-:Y:S02]  /*0f60*/  UIMAD UR61, UR61, UR5, UR46 ;  /* 0x000000053d3d72a4 */ /* 0x004fe4000f8e022e */
[----:B------:R-:W-:-:S04]  /*0f70*/  UIADD3 UR4, UPT, UPT, -UR6, URZ, URZ ;  /* 0x000000ff06047290 */ /* 0x000fc8000fffe1ff */
[----:B------:R-:W-:Y:S01]  /*0f80*/  UIMAD UR60, UR60, UR4, UR47 ;  /* 0x000000043c3c72a4 */ /* 0x000fe2000f8e022f */
[----:B------:R-:W-:Y:S06]  /*0f90*/  BAR.SYNC.DEFER_BLOCKING 0x0 ;  /* 0x0000000000007b1d */ /* 0x000fec0000010000 */
[----:B------:R-:W-:Y:S05]  /*0fa0*/  BRA.U !UP0, `(.L_x_15) ;  /* 0x0000000108d47547 */ /* 0x000fea000b800000 */
[----:B------:R-:W1:Y:S01]  /*0fb0*/  LDCU.128 UR20, c[0x0][0xb10] ;  /* 0x00016200ff1477ac */ /* 0x000e620008000c00 */
[----:B------:R-:W2:Y:S01]  /*0fc0*/  LDCU UR6, c[0x0][0x370] ;  /* 0x00006e00ff0677ac */ /* 0x000ea20008000800 */
[----:B------:R-:W3:Y:S01]  /*0fd0*/  LDCU UR4, c[0x0][0x374] ;  /* 0x00006e80ff0477ac */ /* 0x000ee20008000800 */
[----:B------:R-:W4:Y:S01]  /*0fe0*/  LDCU UR24, c[0x0][0xb0c] ;  /* 0x00016180ff1877ac */ /* 0x000f220008000800 */
[----:B------:R-:W4:Y:S01]  /*0ff0*/  LDCU UR5, c[0x0][0xb20] ;  /* 0x00016400ff0577ac */ /* 0x000f220008000800 */
[----:B------:R-:W4:Y:S01]  /*1000*/  LDCU.64 UR16, c[0x0][0xb28] ;  /* 0x00016500ff1077ac */ /* 0x000f220008000a00 */
[----:B-1----:R-:W-:Y:S02]  /*1010*/  UISETP.NE.AND UP0, UPT, UR22, 0x1, UPT ;  /* 0x000000011600788c */ /* 0x002fe4000bf05270 */
[----:B---3--:R-:W-:Y:S02]  /*1020*/  UIMAD.WIDE.U32 UR8, UR4, UR23, URZ ;  /* 0x00000017040872a5 */ /* 0x008fe4000f8e00ff */
[----:B--2---:R-:W-:-:S02]  /*1030*/  UIMAD.WIDE.U32 UR10, UR6, UR20, URZ ;  /* 0x00000014060a72a5 */ /* 0x004fc4000f8e00ff */
[----:B----4-:R-:W-:Y:S02]  /*1040*/  UISETP.NE.AND UP1, UPT, UR24, 0x1, UPT ;  /* 0x000000011800788c */ /* 0x010fe4000bf25270 */
[----:B------:R-:W-:Y:S01]  /*1050*/  UISETP.NE.AND UP4, UPT, UR19, 0x1, UPT ;  /* 0x000000011300788c */ /* 0x000fe2000bf85270 */
[----:B------:R-:W-:Y:S02]  /*1060*/  UMOV UR8, UR9 ;  /* 0x0000000900087c82 */ /* 0x000fe40008000000 */
[----:B------:R-:W-:Y:S01]  /*1070*/  UMOV UR10, UR11 ;  /* 0x0000000b000a7c82 */ /* 0x000fe20008000000 */
[----:B------:R-:W-:Y:S02]  /*1080*/  @UP0 USHF.R.U32.HI UR4, URZ, UR5, UR8 ;  /* 0x00000005ff040299 */ /* 0x000fe40008011608 */
[----:B------:R-:W-:Y:S02]  /*1090*/  UIMAD.WIDE.U32 UR12, UR47, UR23, URZ ;  /* 0x000000172f0c72a5 */ /* 0x000fe4000f8e00ff */
[----:B------:R-:W-:-:S02]  /*10a0*/  UIMAD.WIDE.U32 UR8, UR4, UR16, URZ ;  /* 0x00000010040872a5 */ /* 0x000fc4000f8e00ff */
[----:B------:R-:W-:Y:S02]  /*10b0*/  @UP1 USHF.R.U32.HI UR6, URZ, UR21, UR10 ;  /* 0x00000015ff061299 */ /* 0x000fe4000801160a */
[----:B------:R-:W-:Y:S02]  /*10c0*/  UIMAD.WIDE.U32 UR14, UR46, UR20, URZ ;  /* 0x000000142e0e72a5 */ /* 0x000fe4000f8e00ff */
[----:B------:R-:W-:Y:S01]  /*10d0*/  UIMAD.WIDE.U32 UR10, UR6, UR16, URZ ;  /* 0x00000010060a72a5 */ /* 0x000fe2000f8e00ff */
[----:B------:R-:W-:Y:S01]  /*10e0*/  UMOV UR12, UR13 ;  /* 0x0000000d000c7c82 */ /* 0x000fe20008000000 */
[----:B------:R-:W-:Y:S01]  /*10f0*/  UMOV UR8, UR9 ;  /* 0x0000000900087c82 */ /* 0x000fe20008000000 */
[----:B------:R-:W-:Y:S02]  /*1100*/  USHF.R.U32.HI UR12, URZ, UR5, UR12 ;  /* 0x00000005ff0c7299 */ /* 0x000fe4000801160c */
[----:B------:R-:W-:Y:S01]  /*1110*/  @UP4 USHF.R.U32.HI UR4, URZ, UR17, UR8 ;  /* 0x00000011ff044299 */ /* 0x000fe20008011608 */
[----:B------:R-:W-:Y:S01]  /*1120*/  UMOV UR14, UR15 ;  /* 0x0000000f000e7c82 */ /* 0x000fe20008000000 */
[----:B------:R-:W-:Y:S01]  /*1130*/  UMOV UR10, UR11 ;  /* 0x0000000b000a7c82 */ /* 0x000fe20008000000 */
[----:B------:R-:W-:-:S02]  /*1140*/  USHF.R.U32.HI UR14, URZ, UR21, UR14 ;  /* 0x00000015ff0e7299 */ /* 0x000fc4000801160e */
[----:B------:R-:W-:Y:S02]  /*1150*/  USEL UR5, UR47, UR12, !UP0 ;  /* 0x0000000c2f057287 */ /* 0x000fe4000c000000 */
[----:B------:R-:W-:Y:S02]  /*1160*/  @UP4 USHF.R.U32.HI UR6, URZ, UR17, UR10 ;  /* 0x00000011ff064299 */ /* 0x000fe4000801160a */
[----:B------:R-:W-:Y:S02]  /*1170*/  UIMAD UR7, UR4, UR19, URZ ;  /* 0x00000013040772a4 */ /* 0x000fe4000f8e02ff */
[----:B------:R-:W-:Y:S02]  /*1180*/  USEL UR4, UR46, UR14, !UP1 ;  /* 0x0000000e2e047287 */ /* 0x000fe4000c800000 */
[----:B------:R-:W-:Y:S02]  /*1190*/  UIMAD UR10, UR6, UR19, URZ ;  /* 0x00000013060a72a4 */ /* 0x000fe4000f8e02ff */
[----:B------:R-:W-:-:S02]  /*11a0*/  UISETP.GE.AND UP0, UPT, UR5, UR7, UPT ;  /* 0x000000070500728c */ /* 0x000fc4000bf06270 */
[----:B------:R-:W-:Y:S02]  /*11b0*/  UIMAD.WIDE.U32 UR8, UR5, UR16, URZ ;  /* 0x00000010050872a5 */ /* 0x000fe4000f8e00ff */
[----:B------:R-:W-:Y:S02]  /*11c0*/  UISETP.GE.OR UP0, UPT, UR4, UR10, UP0 ;  /* 0x0000000a0400728c */ /* 0x000fe40008706670 */
[----:B------:R-:W-:Y:S02]  /*11d0*/  UIMAD.WIDE.U32 UR10, UR4, UR16, URZ ;  /* 0x00000010040a72a5 */ /* 0x000fe4000f8e00ff */
[----:B------:R-:W-:Y:S01]  /*11e0*/  UIADD3 UR10, UPT, UPT, -UR4, URZ, URZ ;  /* 0x000000ff040a7290 */ /* 0x000fe2000fffe1ff */
[----:B------:R-:W-:Y:S01]  /*11f0*/  UMOV UR7, UR9 ;  /* 0x0000000900077c82 */ /* 0x000fe20008000000 */
[----:B------:R-:W-:Y:S02]  /*1200*/  UIADD3 UR9, UPT, UPT, -UR5, URZ, URZ ;  /* 0x000000ff05097290 */ /* 0x000fe4000fffe1ff */
[----:B------:R-:W-:-:S03]  /*1210*/  USHF.R.U32.HI UR7, URZ, UR17, UR7 ;  /* 0x00000011ff077299 */ /* 0x000fc60008011607 */
[----:B------:R-:W-:Y:S01]  /*1220*/  @!UP0 UMOV UR8, UR11 ;  /* 0x0000000b00088c82 */ /* 0x000fe20008000000 */
[----:B------:R-:W-:Y:S02]  /*1230*/  UIMAD UR47, UR22, UR9, UR47 ;  /* 0x00000009162f72a4 */ /* 0x000fe4000f8e022f */
[----:B------:R-:W-:Y:S02]  /*1240*/  USEL UR7, UR5, UR7, !UP4 ;  /* 0x0000000705077287 */ /* 0x000fe4000e000000 */
[----:B------:R-:W-:Y:S02]  /*1250*/  @!UP0 USHF.R.U32.HI UR8, URZ, UR17, UR8 ;  /* 0x00000011ff088299 */ /* 0x000fe40008011608 */
[----:B------:R-:W-:Y:S02]  /*1260*/  UIADD3 UR9, UPT, UPT, -UR7, URZ, URZ ;  /* 0x000000ff07097290 */ /* 0x000fe4000fffe1ff */
[----:B------:R-:W-:Y:S02]  /*1270*/  @!UP0 USEL UR8, UR4, UR8, !UP4 ;  /* 0x0000000804088287 */ /* 0x000fe4000e000000 */
[----:B------:R-:W-:-:S02]  /*1280*/  UIMAD UR9, UR19, UR9, UR5 ;  /* 0x00000009130972a4 */ /* 0x000fc4000f8e0205 */
[----:B------:R-:W-:Y:S02]  /*1290*/  @!UP0 UIADD3 UR7, UPT, UPT, UR7, -UR8, URZ ;  /* 0x8000000807078290 */ /* 0x000fe4000fffe0ff */
[----:B------:R-:W-:Y:S02]  /*12a0*/  @!UP0 UIMAD UR8, UR9, UR6, UR8 ;  /* 0x00000006090882a4 */ /* 0x000fe4000f8e0208 */
[----:B------:R-:W-:Y:S02]  /*12b0*/  @!UP0 UIMAD UR5, UR7, UR19, UR4 ;  /* 0x00000013070582a4 */ /* 0x000fe4000f8e0204 */
[----:B------:R-:W-:Y:S02]  /*12c0*/  UIMAD UR6, UR24, UR10, UR46 ;  /* 0x0000000a180672a4 */ /* 0x000fe4000f8e022e */
[----:B------:R-:W-:Y:S01]  /*12d0*/  UIMAD UR47, UR5, UR22, UR47 ;  /* 0x00000016052f72a4 */ /* 0x000fe2000f8e022f */
[----:B------:R-:W-:Y:S02]  /*12e0*/  @!UP0 UMOV UR4, UR8 ;  /* 0x0000000800048c82 */ /* 0x000fe40008000000 */
[----:B------:R-:W-:-:S12]  /*12f0*/  UIMAD UR46, UR4, UR24, UR6 ;  /* 0x00000018042e72a4 */ /* 0x000fd8000f8e0206 */
.L_x_15:
[----:B------:R-:W1:Y:S01]  /*1300*/  LDCU UR4, c[0x0][0xb30] ;  /* 0x00016600ff0477ac */ /* 0x000e620008000800 */
[----:B------:R-:W2:Y:S01]  /*1310*/  S2UR UR15, SR_CgaCtaId ;  /* 0x00000000000f79c3 */ /* 0x000ea20000008800 */
[----:B-1----:R-:W-:-:S09]  /*1320*/  UISETP.NE.AND UP0, UPT, UR4, 0x1, UPT ;  /* 0x000000010400788c */ /* 0x002fd2000bf05270 */
[----:B--2---:R-:W-:Y:S05]  /*1330*/  BRA.U UP0, `(.L_x_16) ;  /* 0x0000000100447547 */ /* 0x004fea000b800000 */
[----:B------:R-:W1:Y:S01]  /*1340*/  LDCU.128 UR8, c[0x0][0xb10] ;  /* 0x00016200ff0877ac */ /* 0x000e620008000c00 */
[----:B------:R-:W2:Y:S01]  /*1350*/  LDCU UR12, c[0x0][0xb0c] ;  /* 0x00016180ff0c77ac */ /* 0x000ea20008000800 */
[----:B------:R-:W3:Y:S01]  /*1360*/  LDCU UR13, c[0x0][0xb20] ;  /* 0x00016400ff0d77ac */ /* 0x000ee20008000800 */
[----:B-1----:R-:W-:Y:S02]  /*1370*/  UIMAD.WIDE.U32 UR6, UR46, UR8, URZ ;  /* 0x000000082e0672a5 */ /* 0x002fe4000f8e00ff */
[----:B------:R-:W-:Y:S02]  /*1380*/  UIMAD.WIDE.U32 UR4, UR47, UR11, URZ ;  /* 0x0000000b2f0472a5 */ /* 0x000fe4000f8e00ff */
[----:B--2---:R-:W-:Y:S02]  /*1390*/  UISETP.NE.AND UP1, UPT, UR12, 0x1, UPT ;  /* 0x000000010c00788c */ /* 0x004fe4000bf25270 */
[----:B------:R-:W-:Y:S01]  /*13a0*/  UISETP.NE.AND UP0, UPT, UR10, 0x1, UPT ;  /* 0x000000010a00788c */ /* 0x000fe2000bf05270 */
[----:B------:R-:W-:-:S02]  /*13b0*/  UMOV UR6, UR7 ;  /* 0x0000000700067c82 */ /* 0x000fc40008000000 */
[----:B------:R-:W-:Y:S01]  /*13c0*/  UMOV UR4, UR5 ;  /* 0x0000000500047c82 */ /* 0x000fe20008000000 */
[----:B------:R-:W-:Y:S02]  /*13d0*/  USHF.R.U32.HI UR6, URZ, UR9, UR6 ;  /* 0x00000009ff067299 */ /* 0x000fe40008011606 */
[----:B---3--:R-:W-:Y:S02]  /*13e0*/  USHF.R.U32.HI UR4, URZ, UR13, UR4 ;  /* 0x0000000dff047299 */ /* 0x008fe40008011604 */
[----:B------:R-:W-:Y:S02]  /*13f0*/  USEL UR5, UR46, UR6, !UP1 ;  /* 0x000000062e057287 */ /* 0x000fe4000c800000 */
[----:B------:R-:W-:-:S04]  /*1400*/  USEL UR4, UR47, UR4, !UP0 ;  /* 0x000000042f047287 */ /* 0x000fc8000c000000 */
[----:B------:R-:W-:Y:S02]  /*1410*/  UIADD3 UR6, UPT, UPT, UR5, -UR4, URZ ;  /* 0x8000000405067290 */ /* 0x000fe4000fffe0ff */
[----:B------:R-:W-:Y:S02]  /*1420*/  UIADD3 UR4, UPT, UPT, -UR5, UR4, URZ ;  /* 0x0000000405047290 */ /* 0x000fe4000fffe1ff */
[----:B------:R-:W-:Y:S02]  /*1430*/  UIMAD UR47, UR6, UR10, UR47 ;  /* 0x0000000a062f72a4 */ /* 0x000fe4000f8e022f */
[----:B------:R-:W-:-:S12]  /*1440*/  UIMAD UR46, UR4, UR12, UR46 ;  /* 0x0000000c042e72a4 */ /* 0x000fd8000f8e022e */
.L_x_16:
[----:B------:R-:W-:Y:S01]  /*1450*/  BAR.SYNC.DEFER_BLOCKING 0x0 ;  /* 0x0000000000007b1d */ /* 0x000fe20000010000 */
[----:B------:R-:W-:Y:S01]  /*1460*/  UISETP.NE.AND UP0, UPT, UR18, 0x2, UPT ;  /* 0x000000021200788c */ /* 0x000fe2000bf05270 */
[----:B------:R-:W-:Y:S02]  /*1470*/  ISETP.NE.OR P3, PT, R4, 0x2, !P3 ;  /* 0x000000020400780c */ /* 0x000fe40005f65670 */
[----:B------:R-:W-:Y:S02]  /*1480*/  LOP3.LUT R0, R2, 0x1f, RZ, 0xc0, !PT ;  /* 0x0000001f02007812 */ /* 0x000fe400078ec0ff */
[----:B------:R-:W1:Y:S04]  /*1490*/  LDCU UR21, c[0x0][0xb24] ;  /* 0x00016480ff1577ac */ /* 0x000e680008000800 */
[----:B------:R-:W-:Y:S05]  /*14a0*/  BRA.U UP0, `(.L_x_17) ;  /* 0x0000001100ac7547 */ /* 0x000fea000b800000 */
[----:B------:R-:W2:Y:S01]  /*14b0*/  LDCU UR6, c[0x0][0x38c] ;  /* 0x00007180ff0677ac */ /* 0x000ea20008000800 */
[----:B------:R-:W-:Y:S01]  /*14c0*/  PLOP3.LUT P1, PT, PT, PT, UP3, 0x80, 0x8 ;  /* 0x000000000008781c */ /* 0x000fe20003f2f038 */
[----:B------:R-:W-:Y:S01]  /*14d0*/  IMAD.MOV.U32 R12, RZ, RZ, 0x1 ;  /* 0x00000001ff0c7424 */ /* 0x000fe200078e00ff */
[----:B------:R-:W-:Y:S02]  /*14e0*/  ISETP.EQ.OR P2, PT, R0, RZ, P3 ;  /* 0x000000ff0000720c */ /* 0x000fe40001f42670 */
[----:B------:R-:W-:Y:S02]  /*14f0*/  CS2R R10, SRZ ;  /* 0x00000000000a7805 */ /* 0x000fe4000001ff00 */
[----:B------:R-:W-:Y:S01]  /*1500*/  PLOP3.LUT P1, PT, P1, PT, PT, 0x8, 0x80 ;  /* 0x000000000080781c */ /* 0x000fe20000f2e170 */
[----:B------:R-:W-:Y:S01]  /*1510*/  IMAD.MOV.U32 R9, RZ, RZ, RZ ;  /* 0x000000ffff097224 */ /* 0x000fe200078e00ff */
[----:B------:R-:W3:Y:S01]  /*1520*/  LDCU UR40, c[0x0][0x370] ;  /* 0x00006e00ff2877ac */ /* 0x000ee20008000800 */
[----:B------:R-:W-:Y:S01]  /*1530*/  IMAD.MOV.U32 R8, RZ, RZ, 0x1 ;  /* 0x00000001ff087424 */ /* 0x000fe200078e00ff */
[----:B------:R-:W4:Y:S01]  /*1540*/  LDCU.64 UR28, c[0x0][0x348] ;  /* 0x00006900ff1c77ac */ /* 0x000f220008000a00 */
[----:B------:R-:W1:Y:S01]  /*1550*/  LDCU UR39, c[0x0][0x374] ;  /* 0x00006e80ff2777ac */ /* 0x000e620008000800 */
[----:B--2---:R-:W-:-:S02]  /*1560*/  UIADD3 UR5, UPT, UPT, UR6, 0x3f, URZ ;  /* 0x0000003f06057890 */ /* 0x004fc4000fffe0ff */
[----:B------:R-:W-:Y:S02]  /*1570*/  UIADD3 UR44, UPT, UPT, UR6, 0x7e, URZ ;  /* 0x0000007e062c7890 */ /* 0x000fe4000fffe0ff */
[----:B------:R-:W-:-:S04]  /*1580*/  USHF.R.S32.HI UR4, URZ, 0x1f, UR5 ;  /* 0x0000001fff047899 */ /* 0x000fc80008011405 */
[----:B------:R-:W-:Y:S02]  /*1590*/  ULEA.HI UR4, UR4, UR5, URZ, 0x6 ;  /* 0x0000000504047291 */ /* 0x000fe4000f8f30ff */
[----:B------:R-:W-:Y:S02]  /*15a0*/  UIADD3 UR5, UPT, UPT, UR6, -0x1, URZ ;  /* 0xffffffff06057890 */ /* 0x000fe4000fffe0ff */
[----:B------:R-:W-:Y:S02]  /*15b0*/  USHF.R.S32.HI UR42, URZ, 0x6, UR4 ;  /* 0x00000006ff2a7899 */ /* 0x000fe40008011404 */
[----:B------:R-:W-:Y:S02]  /*15c0*/  UISETP.GE.U32.AND UP1, UPT, UR5, -0x7f, UPT ;  /* 0xffffff810500788c */ /* 0x000fe4000bf26070 */
[----:B------:R-:W-:Y:S01]  /*15d0*/  UISETP.LT.U32.AND UP0, UPT, UR42, 0x5, UPT ;  /* 0x000000052a00788c */ /* 0x000fe2000bf01070 */
[----:B------:R-:W-:-:S03]  /*15e0*/  UMOV UR6, URZ ;  /* 0x000000ff00067c82 */ /* 0x000fc60008000000 */
[----:B------:R-:W-:-:S04]  /*15f0*/  USEL UR41, UR42, 0x5, UP0 ;  /* 0x000000052a297887 */ /* 0x000fc80008000000 */
[----:B------:R-:W-:Y:S02]  /*1600*/  UIADD3 UR14, UPT, UPT, UR41, -0x1, URZ ;  /* 0xffffffff290e7890 */ /* 0x000fe4000fffe0ff */
[----:B------:R-:W-:Y:S02]  /*1610*/  @UP1 UIADD3 UR14, UPT, UPT, UR41, URZ, URZ ;  /* 0x000000ff290e1290 */ /* 0x000fe4000fffe0ff */
[----:B------:R-:W-:Y:S02]  /*1620*/  UIADD3 UR43, UPT, UPT, UR42, -UR41, URZ ;  /* 0x800000292a2b7290 */ /* 0x000fe4000fffe0ff */
[----:B-1-34-:R-:W-:-:S12]  /*1630*/  UIADD3 UR14, UPT, UPT, UR14, 0x1, URZ ;  /* 0x000000010e0e7890 */ /* 0x01afd8000fffe0ff */
.L_x_35:
[----:B------:R-:W-:Y:S01]  /*1640*/  UISETP.NE.AND UP0, UPT, UR15, URZ, UPT ;  /* 0x000000ff0f00728c */ /* 0x000fe2000bf05270 */
[----:B------:R-:W1:Y:S08]  /*1650*/  S2UR UR15, SR_CgaCtaId ;  /* 0x00000000000f79c3 */ /* 0x000e700000008800 */
[----:B------:R-:W-:Y:S05]  /*1660*/  BRA.U UP0, `(.L_x_18) ;  /* 0x0000000100347547 */ /* 0x000fea000b800000 */
[----:B------:R-:W2:Y:S01]  /*1670*/  S2R R0, SR_CgaCtaId ;  /* 0x0000000000007919 */ /* 0x000ea20000008800 */
[----:B------:R-:W-:-:S04]  /*1680*/  MOV R2, 0x400 ;  /* 0x0000040000027802 */ /* 0x000fc80000000f00 */
[----:B--2---:R-:W-:Y:S02]  /*1690*/  LEA R0, R0, R2, 0x18 ;  /* 0x0000000200007211 */ /* 0x004fe400078ec0ff */
[----:B------:R-:W-:-:S03]  /*16a0*/  SHF.L.U32 R2, R8, 0x1f, RZ ;  /* 0x0000001f08027819 */ /* 0x000fc600000006ff */
[----:B------:R-:W-:-:S04]  /*16b0*/  IMAD R0, R9, 0x8, R0 ;  /* 0x0000000809007824 */ /* 0x000fc800078e0200 */
[----:B------:R-:W2:Y:S02]  /*16c0*/  SYNCS.PHASECHK.TRANS64.TRYWAIT P0, [R0+URZ+0xf0], R2 ;  /* 0x0000f002000075a7 */ /* 0x000ea400080011ff */
[----:B--2---:R-:W-:Y:S05]  /*16d0*/  @!P0 BRA `(.L_x_19) ;  /* 0x00000074001c8947 */ /* 0x004fea0003800000 */
.L_x_109:
[----:B------:R-:W-:Y:S01]  /*16e0*/  VIADD R9, R9, 0x1 ;  /* 0x0000000109097836 */ /* 0x000fe20000000000 */
[----:B------:R2:W-:Y:S04]  /*16f0*/  SYNCS.ARRIVE.TRANS64.A1T0 RZ, [R0+URZ+0xe0], RZ ;  /* 0x0000e0ff00ff79a7 */ /* 0x0005e800081000ff */
[----:B------:R-:W-:-:S04]  /*1700*/  ISETP.NE.AND P0, PT, R9, 0x2, PT ;  /* 0x000000020900780c */ /* 0x000fc80003f05270 */
[----:B------:R-:W-:Y:S02]  /*1710*/  SEL R9, R9, RZ, P0 ;  /* 0x000000ff09097207 */ /* 0x000fe40000000000 */
[----:B--2---:R-:W-:-:S04]  /*1720*/  SEL R0, RZ, 0x1, P0 ;  /* 0x00000001ff007807 */ /* 0x004fc80000000000 */
[----:B------:R-:W-:-:S07]  /*1730*/  LOP3.LUT R8, R8, R0, RZ, 0x3c, !PT ;  /* 0x0000000008087212 */ /* 0x000fce00078e3cff */
.L_x_18:
[----:B------:R-:W-:Y:S01]  /*1740*/  UMOV UR4, 0x400 ;  /* 0x0000040000047882 */ /* 0x000fe20000000000 */
[----:B------:R-:W-:Y:S01]  /*1750*/  SHF.L.U32 R0, R12, 0x1f, RZ ;  /* 0x0000001f0c007819 */ /* 0x000fe200000006ff */
[----:B-1----:R-:W-:Y:S02]  /*1760*/  ULEA UR4, UR15, UR4, 0x18 ;  /* 0x000000040f047291 */ /* 0x002fe4000f8ec0ff */
[----:B------:R-:W-:Y:S02]  /*1770*/  UISETP.GE.U32.AND UP0, UPT, UR44, 0x7f, UPT ;  /* 0x0000007f2c00788c */ /* 0x000fe4000bf06070 */
[----:B------:R-:W-:Y:S02]  /*1780*/  ULEA UR5, UR6, UR4, 0x3 ;  /* 0x0000000406057291 */ /* 0x000fe4000f8e18ff */
[----:B------:R-:W-:Y:S02]  /*1790*/  USHF.L.U32 UR35, UR46, 0x7, URZ ;  /* 0x000000072e237899 */ /* 0x000fe400080006ff */
[----:B------:R-:W-:Y:S01]  /*17a0*/  UIMAD UR11, UR47, 0x70, URZ ;  /* 0x000000702f0b78a4 */ /* 0x000fe2000f8e02ff */
[----:B------:R-:W-:-:S04]  /*17b0*/  UMOV UR13, URZ ;  /* 0x000000ff000d7c82 */ /* 0x000fc80008000000 */
[----:B------:R1:W2:Y:S01]  /*17c0*/  SYNCS.PHASECHK.TRANS64.TRYWAIT P0, [UR5+0x28], R0 ;  /* 0x00002800ff0075a7 */ /* 0x0002a20008001105 */
[----:B------:R-:W-:Y:S06]  /*17d0*/  BRA.U !UP0, `(.L_x_20) ;  /* 0x0000000108a87547 */ /* 0x000fec000b800000 */
[----:B------:R-:W-:Y:S01]  /*17e0*/  UMOV UR7, URZ ;  /* 0x000000ff00077c82 */ /* 0x000fe20008000000 */
[----:B------:R-:W-:-:S05]  /*17f0*/  UMOV UR5, UR6 ;  /* 0x0000000600057c82 */ /* 0x000fca0008000000 */
.L_x_25:
[----:B--2---:R-:W-:Y:S01]  /*1800*/  @!P3 MOV R2, 0x7800 ;  /* 0x000078000002b802 */ /* 0x004fe20000000f00 */
[----:B---3--:R-:W-:Y:S01]  /*1810*/  ULEA UR33, UR5, UR4, 0x3 ;  /* 0x0000000405217291 */ /* 0x008fe2000f8e18ff */
[----:B--2-4-:R-:W-:Y:S11]  /*1820*/  @P0 BRA `(.L_x_21) ;  /* 0x00000000000c0947 */ /* 0x014ff60003800000 */
[----:B------:R-:W-:Y:S04]  /*1830*/  SHF.L.U32 R3, R12, 0x1f, RZ ;  /* 0x0000001f0c037819 */ /* 0x000fe800000006ff */
[----:B------:R-:W2:Y:S02]  /*1840*/  SYNCS.PHASECHK.TRANS64.TRYWAIT P0, [UR33+0x28], R3 ;  /* 0x00002803ff0075a7 */ /* 0x000ea40008001121 */
[----:B--2---:R-:W-:Y:S05]  /*1850*/  @!P0 BRA `(.L_x_22) ;  /* 0x0000007000d08947 */ /* 0x004fea0003800000 */
.L_x_21:
[----:B------:R2:W-:Y:S01]  /*1860*/  @!P3 SYNCS.ARRIVE.TRANS64 RZ, [UR33], R2 ;  /* 0x00000002ffffb9a7 */ /* 0x0005e20008000021 */
[----:B------:R-:W-:Y:S04]  /*1870*/  BSSY.RECONVERGENT B0, `(.L_x_23) ;  /* 0x0000003000007945 */ /* 0x000fe80003800200 */
[----:B------:R-:W-:Y:S05]  /*1880*/  @P2 BRA `(.L_x_24) ;  /* 0x0000000000042947 */ /* 0x000fea0003800000 */
[----:B------:R-:W-:Y:S05]  /*1890*/  BPT.TRAP 0x1 ;  /* 0x000000040000795c */ /* 0x000fea0000300000 */
.L_x_24:
[----:B------:R-:W-:Y:S05]  /*18a0*/  BSYNC.RECONVERGENT B0 ;  /* 0x0000000000007941 */ /* 0x000fea0003800200 */
.L_x_23:
[----:B------:R-:W-:Y:S02]  /*18b0*/  UIADD3 UR6, UPT, UPT, UR5, 0x1, URZ ;  /* 0x0000000105067890 */ /* 0x000fe4000fffe0ff */
[----:B------:R-:W-:Y:S02]  /*18c0*/  UIADD3 UR18, UP1, UPT, UR28, 0x80, URZ ;  /* 0x000000801c127890 */ /* 0x000fe4000ff3e0ff */
[----:B------:R-:W-:Y:S02]  /*18d0*/  UISETP.NE.AND UP0, UPT, UR6, 0x5, UPT ;  /* 0x000000050600788c */ /* 0x000fe4000bf05270 */
[----:B------:R-:W-:Y:S02]  /*18e0*/  ULEA UR32, UR5, UR4, 0xe ;  /* 0x0000000405207291 */ /* 0x000fe4000f8e70ff */
[----:B------:R-:W-:Y:S02]  /*18f0*/  USEL UR9, URZ, 0x1, UP0 ;  /* 0x00000001ff097887 */ /* 0x000fe40008000000 */
[----:B------:R-:W-:Y:S02]  /*1900*/  USEL UR6, UR6, URZ, UP0 ;  /* 0x000000ff06067287 */ /* 0x000fe40008000000 */
[----:B------:R-:W-:Y:S02]  /*1910*/  USHF.L.U32 UR34, UR7, 0x6, URZ ;  /* 0x0000000607227899 */ /* 0x000fe400080006ff */
[----:B------:R-:W-:Y:S01]  /*1920*/  ULEA UR8, UR6, UR4, 0x3 ;  /* 0x0000000406087291 */ /* 0x000fe2000f8e18ff */
[----:B------:R-:W-:Y:S01]  /*1930*/  LOP3.LUT R12, R12, UR9, RZ, 0x3c, !PT ;  /* 0x000000090c0c7c12 */ /* 0x000fe2000f8e3cff */
[----:B------:R-:W-:Y:S02]  /*1940*/  UIADD3.X UR19, UPT, UPT, URZ, UR29, URZ, UP1, !UPT ;  /* 0x0000001dff137290 */ /* 0x000fe40008ffe4ff */
[----:B------:R-:W-:Y:S01]  /*1950*/  UIADD3 UR32, UPT, UPT, UR32, 0xe300, URZ ;  /* 0x0000e30020207890 */ /* 0x000fe2000fffe0ff */
[----:B-1----:R-:W-:Y:S01]  /*1960*/  SHF.L.U32 R0, R12, 0x1f, RZ ;  /* 0x0000001f0c007819 */ /* 0x002fe200000006ff */
[----:B------:R-:W-:Y:S02]  /*1970*/  UIADD3 UR16, UP0, UPT, UR28, 0x180, URZ ;  /* 0x000001801c107890 */ /* 0x000fe4000ff1e0ff */
[----:B------:R-:W-:Y:S01]  /*1980*/  UIADD3 UR7, UPT, UPT, UR7, 0x1, URZ ;  /* 0x0000000107077890 */ /* 0x000fe2000fffe0ff */
[----:B------:R3:W4:Y:S01]  /*1990*/  SYNCS.PHASECHK.TRANS64.TRYWAIT P0, [UR8+0x28], R0 ;  /* 0x00002800ff0075a7 */ /* 0x0007220008001108 */
[----:B------:R-:W-:Y:S01]  /*19a0*/  UIMAD UR8, UR5, 0x3800, UR4 ;  /* 0x00003800050878a4 */ /* 0x000fe2000f8e0204 */
[----:B------:R-:W-:Y:S01]  /*19b0*/  UMOV UR22, 0x0 ;  /* 0x0000000000167882 */ /* 0x000fe20000000000 */
[----:B------:R-:W-:Y:S02]  /*19c0*/  UMOV UR23, 0x10000000 ;  /* 0x1000000000177882 */ /* 0x000fe40000000000 */
[----:B------:R-:W-:Y:S01]  /*19d0*/  UIADD3 UR8, UPT, UPT, UR8, 0x22300, URZ ;  /* 0x0002230008087890 */ /* 0x000fe2000fffe0ff */
[----:B------:R3:W-:Y:S01]  /*19e0*/  UTMALDG.3D [UR32], [UR18], desc[UR22] ;  /* 0x00001620120075b4 */ /* 0x0007e20008011000 */
[----:B------:R-:W-:Y:S01]  /*19f0*/  UIADD3.X UR17, UPT, UPT, URZ, UR29, URZ, UP0, !UPT ;  /* 0x0000001dff117290 */ /* 0x000fe200087fe4ff */
[----:B------:R-:W-:Y:S01]  /*1a00*/  UMOV UR12, UR36 ;  /* 0x00000024000c7c82 */ /* 0x000fe20008000000 */
[----:B------:R-:W-:Y:S01]  /*1a10*/  UMOV UR9, UR33 ;  /* 0x0000002100097c82 */ /* 0x000fe20008000000 */
[----:B------:R-:W-:Y:S01]  /*1a20*/  UMOV UR10, UR34 ;  /* 0x00000022000a7c82 */ /* 0x000fe20008000000 */
[----:B------:R-:W-:Y:S01]  /*1a30*/  UISETP.NE.AND UP0, UPT, UR7, UR14, UPT ;  /* 0x0000000e0700728c */ /* 0x000fe2000bf05270 */
[----:B------:R-:W-:Y:S01]  /*1a40*/  UMOV UR13, UR14 ;  /* 0x0000000e000d7c82 */ /* 0x000fe20008000000 */
[----:B------:R-:W-:Y:S03]  /*1a50*/  UMOV UR5, UR6 ;  /* 0x0000000600057c82 */ /* 0x000fe60008000000 */
[----:B------:R3:W-:Y:S04]  /*1a60*/  UTMALDG.3D [UR8], [UR16], desc[UR22] ;  /* 0x00001608100075b4 */ /* 0x0007e80008011000 */
[----:B------:R-:W-:Y:S05]  /*1a70*/  BRA.U UP0, `(.L_x_25) ;  /* 0xfffffffd00607547 */ /* 0x000fea000b83ffff */
.L_x_20:
[----:B------:R-:W-:Y:S01]  /*1a80*/  ULEA UR5, UR6, UR4, 0x3 ;  /* 0x0000000406057291 */ /* 0x000fe2000f8e18ff */
[----:B-1-3--:R-:W-:Y:S01]  /*1a90*/  SHF.L.U32 R0, R12, 0x1f, RZ ;  /* 0x0000001f0c007819 */ /* 0x00afe200000006ff */
[----:B------:R-:W-:Y:S01]  /*1aa0*/  @!P1 SYNCS.ARRIVE.TRANS64.A1T0 RZ, [UR4+0x78], RZ ;  /* 0x000078ffffff99a7 */ /* 0x000fe20008100004 */
[----:B------:R-:W-:-:S06]  /*1ab0*/  UISETP.GT.AND UP0, UPT, UR42, UR41, UPT ;  /* 0x000000292a00728c */ /* 0x000fcc000bf04270 */
[----:B--2-4-:R1:W2:Y:S03]  /*1ac0*/  SYNCS.PHASECHK.TRANS64.TRYWAIT P0, [UR5+0x28], R0 ;  /* 0x00002800ff0075a7 */ /* 0x0142a60008001105 */
[----:B------:R-:W-:Y:S05]  /*1ad0*/  BRA.U !UP0, `(.L_x_26) ;  /* 0x0000000108ac7547 */ /* 0x000fea000b800000 */
[----:B------:R-:W-:Y:S01]  /*1ae0*/  UIADD3 UR26, UPT, UPT, UR43, UR13, URZ ;  /* 0x0000000d2b1a7290 */ /* 0x000fe2000fffe0ff */
[----:B------:R-:W-:-:S11]  /*1af0*/  UMOV UR5, UR6 ;  /* 0x0000000600057c82 */ /* 0x000fd60008000000 */
.L_x_31:
[----:B--2---:R-:W-:Y:S01]  /*1b00*/  @!P3 MOV R2, 0x7800 ;  /* 0x000078000002b802 */ /* 0x004fe20000000f00 */
[----:B---3--:R-:W-:Y:S01]  /*1b10*/  ULEA UR17, UR5, UR4, 0x3 ;  /* 0x0000000405117291 */ /* 0x008fe2000f8e18ff */
[----:B--2-4-:R-:W-:Y:S11]  /*1b20*/  @P0 BRA `(.L_x_27) ;  /* 0x00000000000c0947 */ /* 0x014ff60003800000 */
[----:B------:R-:W-:Y:S04]  /*1b30*/  SHF.L.U32 R3, R12, 0x1f, RZ ;  /* 0x0000001f0c037819 */ /* 0x000fe800000006ff */
[----:B------:R-:W2:Y:S02]  /*1b40*/  SYNCS.PHASECHK.TRANS64.TRYWAIT P0, [UR17+0x28], R3 ;  /* 0x00002803ff0075a7 */ /* 0x000ea40008001111 */
[----:B--2---:R-:W-:Y:S05]  /*1b50*/  @!P0 BRA `(.L_x_28) ;  /* 0x0000007000288947 */ /* 0x004fea0003800000 */
.L_x_27:
[----:B------:R2:W-:Y:S01]  /*1b60*/  @!P3 SYNCS.ARRIVE.TRANS64 RZ, [UR17], R2 ;  /* 0x00000002ffffb9a7 */ /* 0x0005e20008000011 */
[----:B------:R-:W-:Y:S04]  /*1b70*/  BSSY.RECONVERGENT B0, `(.L_x_29) ;  /* 0x0000003000007945 */ /* 0x000fe80003800200 */
[----:B------:R-:W-:Y:S05]  /*1b80*/  @P2 BRA `(.L_x_30) ;  /* 0x0000000000042947 */ /* 0x000fea0003800000 */
[----:B------:R-:W-:Y:S05]  /*1b90*/  BPT.TRAP 0x1 ;  /* 0x000000040000795c */ /* 0x000fea0000300000 */
.L_x_30:
[----:B------:R-:W-:Y:S05]  /*1ba0*/  BSYNC.RECONVERGENT B0 ;  /* 0x0000000000007941 */ /* 0x000fea0003800200 */
.L_x_29:
[----:B------:R-:W-:Y:S02]  /*1bb0*/  UIADD3 UR6, UPT, UPT, UR5, 0x1, URZ ;  /* 0x0000000105067890 */ /* 0x000fe4000fffe0ff */
[----:B------:R-:W-:Y:S02]  /*1bc0*/  ULEA UR16, UR5, UR4, 0xe ;  /* 0x0000000405107291 */ /* 0x000fe4000f8e70ff */
[----:B------:R-:W-:Y:S02]  /*1bd0*/  UISETP.NE.AND UP0, UPT, UR6, 0x5, UPT ;  /* 0x000000050600788c */ /* 0x000fe4000bf05270 */
[----:B------:R-:W-:Y:S02]  /*1be0*/  UIADD3 UR24, UP1, UPT, UR28, 0x80, URZ ;  /* 0x000000801c187890 */ /* 0x000fe4000ff3e0ff */
[----:B------:R-:W-:Y:S02]  /*1bf0*/  USEL UR8, URZ, 0x1, UP0 ;  /* 0x00000001ff087887 */ /* 0x000fe40008000000 */
[----:B------:R-:W-:Y:S02]  /*1c00*/  USEL UR6, UR6, URZ, UP0 ;  /* 0x000000ff06067287 */ /* 0x000fe40008000000 */
[----:B------:R-:W-:Y:S02]  /*1c10*/  USHF.L.U32 UR18, UR13, 0x6, URZ ;  /* 0x000000060d127899 */ /* 0x000fe400080006ff */
[----:B------:R-:W-:Y:S01]  /*1c20*/  ULEA UR7, UR6, UR4, 0x3 ;  /* 0x0000000406077291 */ /* 0x000fe2000f8e18ff */
[----:B------:R-:W-:Y:S01]  /*1c30*/  LOP3.LUT R12, R12, UR8, RZ, 0x3c, !PT ;  /* 0x000000080c0c7c12 */ /* 0x000fe2000f8e3cff */
[----:B------:R-:W-:Y:S02]  /*1c40*/  UIADD3 UR16, UPT, UPT, UR16, 0xe300, URZ ;  /* 0x0000e30010107890 */ /* 0x000fe4000fffe0ff */
[----:B------:R-:W-:Y:S01]  /*1c50*/  UIADD3.X UR25, UPT, UPT, URZ, UR29, URZ, UP1, !UPT ;  /* 0x0000001dff197290 */ /* 0x000fe20008ffe4ff */
[----:B-1----:R-:W-:Y:S01]  /*1c60*/  SHF.L.U32 R0, R12, 0x1f, RZ ;  /* 0x0000001f0c007819 */ /* 0x002fe200000006ff */
[----:B------:R-:W-:Y:S02]  /*1c70*/  UIMAD UR8, UR5, 0x3800, UR4 ;  /* 0x00003800050878a4 */ /* 0x000fe4000f8e0204 */
[----:B------:R-:W-:Y:S01]  /*1c80*/  UIADD3 UR22, UP0, UPT, UR28, 0x180, URZ ;  /* 0x000001801c167890 */ /* 0x000fe2000ff1e0ff */
[----:B------:R3:W4:Y:S01]  /*1c90*/  SYNCS.PHASECHK.TRANS64.TRYWAIT P0, [UR7+0x28], R0 ;  /* 0x00002800ff0075a7 */ /* 0x0007220008001107 */
[----:B------:R-:W-:Y:S01]  /*1ca0*/  UIADD3 UR8, UPT, UPT, UR8, 0x22300, URZ ;  /* 0x0002230008087890 */ /* 0x000fe2000fffe0ff */
[----:B------:R-:W-:Y:S01]  /*1cb0*/  UMOV UR30, 0x0 ;  /* 0x00000000001e7882 */ /* 0x000fe20000000000 */
[----:B------:R-:W-:Y:S01]  /*1cc0*/  UMOV UR31, 0x10000000 ;  /* 0x10000000001f7882 */ /* 0x000fe20000000000 */
[----:B------:R-:W-:Y:S01]  /*1cd0*/  UMOV UR19, UR35 ;  /* 0x0000002300137c82 */ /* 0x000fe20008000000 */
[----:B------:R-:W-:Y:S01]  /*1ce0*/  UMOV UR20, UR36 ;  /* 0x0000002400147c82 */ /* 0x000fe20008000000 */
[----:B------:R-:W-:Y:S01]  /*1cf0*/  UIADD3.X UR23, UPT, UPT, URZ, UR29, URZ, UP0, !UPT ;  /* 0x0000001dff177290 */ /* 0x000fe200087fe4ff */
[----:B------:R3:W-:Y:S01]  /*1d00*/  UTMALDG.3D [UR16], [UR24], desc[UR30] ;  /* 0x00001e10180075b4 */ /* 0x0007e20008011000 */
[----:B------:R-:W-:Y:S01]  /*1d10*/  UIADD3 UR13, UPT, UPT, UR13, 0x1, URZ ;  /* 0x000000010d0d7890 */ /* 0x000fe2000fffe0ff */
[----:B------:R-:W-:Y:S01]  /*1d20*/  UMOV UR12, UR36 ;  /* 0x00000024000c7c82 */ /* 0x000fe20008000000 */
[----:B------:R-:W-:Y:S01]  /*1d30*/  UMOV UR9, UR17 ;  /* 0x0000001100097c82 */ /* 0x000fe20008000000 */
[----:B------:R-:W-:Y:S01]  /*1d40*/  UMOV UR10, UR18 ;  /* 0x00000012000a7c82 */ /* 0x000fe20008000000 */
[----:B------:R-:W-:Y:S03]  /*1d50*/  UISETP.NE.AND UP0, UPT, UR13, UR26, UPT ;  /* 0x0000001a0d00728c */ /* 0x000fe6000bf05270 */
[----:B------:R3:W-:Y:S01]  /*1d60*/  UTMALDG.3D [UR8], [UR22], desc[UR30] ;  /* 0x00001e08160075b4 */ /* 0x0007e20008011000 */
[----:B------:R-:W-:Y:S05]  /*1d70*/  UMOV UR5, UR6 ;  /* 0x0000000600057c82 */ /* 0x000fea0008000000 */
[----:B------:R-:W-:Y:S05]  /*1d80*/  BRA.U UP0, `(.L_x_31) ;  /* 0xfffffffd005c7547 */ /* 0x000fea000b83ffff */
.L_x_26:
[C---:B------:R-:W-:Y:S01]  /*1d90*/  LEA R3, R11.reuse, UR4, 0x3 ;  /* 0x000000040b037c11 */ /* 0x040fe2000f8e18ff */
[----:B------:R-:W-:Y:S01]  /*1da0*/  NOP ;  /* 0x0000000000007918 */ /* 0x000fe20000000000 */
[----:B-1-3--:R-:W-:Y:S02]  /*1db0*/  SHF.L.U32 R0, R10, 0x1f, RZ ;  /* 0x0000001f0a007819 */ /* 0x00afe400000006ff */
[----:B------:R-:W-:Y:S02]  /*1dc0*/  LEA R4, R11, UR4, 0x4 ;  /* 0x000000040b047c11 */ /* 0x000fe4000f8e20ff */
[----:B--2-4-:R-:W1:Y:S02]  /*1dd0*/  SYNCS.PHASECHK.TRANS64.TRYWAIT P0, [R3+URZ+0x80], R0 ;  /* 0x00008000030075a7 */ /* 0x014e6400080011ff */
[----:B-1----:R-:W-:Y:S05]  /*1de0*/  @!P0 BRA `(.L_x_32) ;  /* 0x0000006c009c8947 */ /* 0x002fea0003800000 */
.L_x_112:
[----:B------:R-:W2:Y:S01]  /*1df0*/  LDS.128 R4, [R4+0x110] ;  /* 0x0001100004047984 */ /* 0x000ea20000000c00 */
[----:B------:R-:W-:Y:S01]  /*1e00*/  UISETP.GE.AND UP0, UPT, UR21, 0x1, UPT ;  /* 0x000000011500788c */ /* 0x000fe2000bf06270 */
[----:B------:R-:W-:Y:S01]  /*1e10*/  @!PT LDS RZ, [RZ] ;  /* 0x00000000fffff984 */ /* 0x000fe20000000800 */
[----:B------:R-:W-:Y:S01]  /*1e20*/  @!PT LDS RZ, [RZ] ;  /* 0x00000000fffff984 */ /* 0x000fe20000000800 */
[----:B------:R-:W-:Y:S01]  /*1e30*/  @!PT LDS RZ, [RZ] ;  /* 0x00000000fffff984 */ /* 0x000fe20000000800 */
[----:B------:R-:W-:Y:S01]  /*1e40*/  @!PT LDS RZ, [RZ] ;  /* 0x00000000fffff984 */ /* 0x000fe20000000800 */
[----:B------:R3:W-:Y:S06]  /*1e50*/  MEMBAR.ALL.CTA ;  /* 0x0000000000007992 */ /* 0x0007ec0000008000 */
[----:B---3--:R-:W3:Y:S01]  /*1e60*/  FENCE.VIEW.ASYNC.S ;  /* 0x00000000000073c6 */ /* 0x008ee20000000000 */
[----:B--2---:R-:W-:-:S13]  /*1e70*/  LOP3.LUT P0, RZ, R6, 0x1, RZ, 0xc0, !PT ;  /* 0x0000000106ff7812 */ /* 0x004fda000780c0ff */
[----:B---3--:R-:W-:Y:S01]  /*1e80*/  VOTEU.ANY UP1, P0 ;  /* 0x0000000000ff7886 */ /* 0x008fe20000020100 */
[----:B------:R-:W-:-:S13]  /*1e90*/  PLOP3.LUT P0, PT, PT, PT, UP1, 0x80, 0x8 ;  /* 0x000000000008781c */ /* 0x000fda0003f0f018 */
[----:B-1----:R-:W-:Y:S02]  /*1ea0*/  @P0 LOP3.LUT R0, R5, 0xffff, RZ, 0xc0, !PT ;  /* 0x0000ffff05000812 */ /* 0x002fe400078ec0ff */
[----:B------:R-:W-:Y:S02]  /*1eb0*/  @P0 MOV R2, R4 ;  /* 0x0000000400020202 */ /* 0x000fe40000000f00 */
[----:B------:R-:W-:Y:S01]  /*1ec0*/  @P0 R2UR UR7, R0 ;  /* 0x00000000000702ca */ /* 0x000fe200000e0000 */
[----:B------:R-:W-:Y:S01]  /*1ed0*/  VIADD R0, R3, 0x90 ;  /* 0x0000009003007836 */ /* 0x000fe20000000000 */
[----:B------:R-:W-:Y:S02]  /*1ee0*/  @P0 SHF.R.U32.HI R4, RZ, 0x10, R5 ;  /* 0x00000010ff040819 */ /* 0x000fe40000011605 */
[----:B------:R-:W-:Y:S02]  /*1ef0*/  @P0 R2UR UR8, R2 ;  /* 0x00000000020802ca */ /* 0x000fe400000e0000 */
[----:B------:R-:W-:-:S02]  /*1f00*/  PRMT R0, RZ, 0x654, R0 ;  /* 0x00000654ff007816 */ /* 0x000fc40000000000 */
[----:B------:R-:W-:Y:S02]  /*1f10*/  @P0 R2UR UR5, R4 ;  /* 0x00000000040502ca */ /* 0x000fe400000e0000 */
[----:B------:R1:W-:Y:S03]  /*1f20*/  SYNCS.ARRIVE.TRANS64.RED.A1T0 RZ, [R0+URZ], RZ ;  /* 0x000000ff00ff79a7 */ /* 0x0003e600081004ff */
[----:B------:R-:W-:-:S04]  /*1f30*/  @UP1 UMOV UR37, UR7 ;  /* 0x0000000700251c82 */ /* 0x000fc80008000000 */
[----:B------:R-:W-:-:S04]  /*1f40*/  @UP1 UMOV UR38, UR8 ;  /* 0x0000000800261c82 */ /* 0x000fc80008000000 */
[----:B------:R-:W-:Y:S01]  /*1f50*/  @UP1 UMOV UR36, UR5 ;  /* 0x0000000500241c82 */ /* 0x000fe20008000000 */
[----:B------:R-:W-:Y:S05]  /*1f60*/  BRA.U !UP0, `(.L_x_33) ;  /* 0x0000000108d47547 */ /* 0x000fea000b800000 */
[----:B------:R-:W2:Y:S01]  /*1f70*/  LDCU.128 UR24, c[0x0][0xb10] ;  /* 0x00016200ff1877ac */ /* 0x000ea20008000c00 */
[----:B------:R-:W3:Y:S01]  /*1f80*/  LDCU UR22, c[0x0][0xb20] ;  /* 0x00016400ff1677ac */ /* 0x000ee20008000800 */
[----:B------:R-:W4:Y:S01]  /*1f90*/  LDCU UR20, c[0x0][0xb0c] ;  /* 0x00016180ff1477ac */ /* 0x000f220008000800 */
[----:B------:R-:W1:Y:S01]  /*1fa0*/  LDCU.64 UR10, c[0x0][0xb28] ;  /* 0x00016500ff0a77ac */ /* 0x000e620008000a00 */
[----:B------:R-:W-:Y:S02]  /*1fb0*/  UISETP.NE.AND UP3, UPT, UR21, 0x1, UPT ;  /* 0x000000011500788c */ /* 0x000fe4000bf65270 */
[----:B--2---:R-:W-:Y:S02]  /*1fc0*/  UIMAD.WIDE.U32 UR8, UR39, UR27, URZ ;  /* 0x0000001b270872a5 */ /* 0x004fe4000f8e00ff */
[----:B------:R-:W-:Y:S02]  /*1fd0*/  UIMAD.WIDE.U32 UR12, UR40, UR24, URZ ;  /* 0x00000018280c72a5 */ /* 0x000fe4000f8e00ff */
[----:B------:R-:W-:-:S02]  /*1fe0*/  UISETP.NE.AND UP0, UPT, UR26, 0x1, UPT ;  /* 0x000000011a00788c */ /* 0x000fc4000bf05270 */
[----:B------:R-:W-:Y:S01]  /*1ff0*/  UIMAD.WIDE.U32 UR18, UR37, UR27, URZ ;  /* 0x0000001b251272a5 */ /* 0x000fe2000f8e00ff */
[----:B------:R-:W-:Y:S02]  /*2000*/  UMOV UR8, UR9 ;  /* 0x0000000900087c82 */ /* 0x000fe40008000000 */
[----:B------:R-:W-:Y:S01]  /*2010*/  UMOV UR5, UR13 ;  /* 0x0000000d00057c82 */ /* 0x000fe20008000000 */
[----:B---3--:R-:W-:Y:S02]  /*2020*/  USHF.R.U32.HI UR8, URZ, UR22, UR8 ;  /* 0x00000016ff087299 */ /* 0x008fe40008011608 */
[----:B----4-:R-:W-:Y:S02]  /*2030*/  UISETP.NE.AND UP2, UPT, UR20, 0x1, UPT ;  /* 0x000000011400788c */ /* 0x010fe4000bf45270 */
[----:B------:R-:W-:Y:S02]  /*2040*/  USHF.R.U32.HI UR5, URZ, UR25, UR5 ;  /* 0x00000019ff057299 */ /* 0x000fe40008011605 */
[----:B------:R-:W-:-:S02]  /*2050*/  USEL UR7, UR39, UR8, !UP0 ;  /* 0x0000000827077287 */ /* 0x000fc4000c000000 */
[----:B------:R-:W-:Y:S02]  /*2060*/  USEL UR8, UR40, UR5, !UP2 ;  /* 0x0000000528087287 */ /* 0x000fe4000d000000 */
[----:B-1----:R-:W-:Y:S01]  /*2070*/  UIMAD.WIDE.U32 UR12, UR7, UR10, URZ ;  /* 0x0000000a070c72a5 */ /* 0x002fe2000f8e00ff */
[----:B------:R-:W-:Y:S01]  /*2080*/  UMOV UR5, UR19 ;  /* 0x0000001300057c82 */ /* 0x000fe20008000000 */
[----:B------:R-:W-:Y:S02]  /*2090*/  UIMAD.WIDE.U32 UR16, UR38, UR24, URZ ;  /* 0x00000018261072a5 */ /* 0x000fe4000f8e00ff */
[----:B------:R-:W-:-:S03]  /*20a0*/  UIMAD.WIDE.U32 UR18, UR8, UR10, URZ ;  /* 0x0000000a081272a5 */ /* 0x000fc6000f8e00ff */
[----:B------:R-:W-:Y:S01]  /*20b0*/  UMOV UR12, UR13 ;  /* 0x0000000d000c7c82 */ /* 0x000fe20008000000 */
[----:B------:R-:W-:Y:S02]  /*20c0*/  USHF.R.U32.HI UR5, URZ, UR22, UR5 ;  /* 0x00000016ff057299 */ /* 0x000fe40008011605 */
[----:B------:R-:W-:Y:S01]  /*20d0*/  @UP3 USHF.R.U32.HI UR7, URZ, UR11, UR12 ;  /* 0x0000000bff073299 */ /* 0x000fe2000801160c */
[----:B------:R-:W-:Y:S01]  /*20e0*/  UMOV UR16, UR17 ;  /* 0x0000001100107c82 */ /* 0x000fe20008000000 */
[----:B------:R-:W-:Y:S01]  /*20f0*/  UMOV UR18, UR19 ;  /* 0x0000001300127c82 */ /* 0x000fe20008000000 */
[----:B------:R-:W-:Y:S02]  /*2100*/  USHF.R.U32.HI UR25, URZ, UR25, UR16 ;  /* 0x00000019ff197299 */ /* 0x000fe40008011610 */
[----:B------:R-:W-:Y:S02]  /*2110*/  USEL UR5, UR37, UR5, !UP0 ;  /* 0x0000000525057287 */ /* 0x000fe4000c000000 */
[----:B------:R-:W-:-:S02]  /*2120*/  @UP3 USHF.R.U32.HI UR8, URZ, UR11, UR18 ;  /* 0x0000000bff083299 */ /* 0x000fc40008011612 */
[----:B------:R-:W-:Y:S02]  /*2130*/  UIMAD UR9, UR21, UR7, URZ ;  /* 0x00000007150972a4 */ /* 0x000fe4000f8e02ff */
[----:B------:R-:W-:Y:S02]  /*2140*/  USEL UR7, UR38, UR25, !UP2 ;  /* 0x0000001926077287 */ /* 0x000fe4000d000000 */
[----:B------:R-:W-:Y:S02]  /*2150*/  UIMAD UR12, UR21, UR8, URZ ;  /* 0x00000008150c72a4 */ /* 0x000fe4000f8e02ff */
[----:B------:R-:W-:Y:S02]  /*2160*/  UISETP.GE.AND UP0, UPT, UR5, UR9, UPT ;  /* 0x000000090500728c */ /* 0x000fe4000bf06270 */
[----:B------:R-:W-:Y:S02]  /*2170*/  UIMAD.WIDE.U32 UR16, UR5, UR10, URZ ;  /* 0x0000000a051072a5 */ /* 0x000fe4000f8e00ff */
[----:B------:R-:W-:-:S02]  /*2180*/  UISETP.GE.OR UP0, UPT, UR7, UR12, UP0 ;  /* 0x0000000c0700728c */ /* 0x000fc40008706670 */
        /* <DEDUP_REMOVED lines=19> */
.L_x_33:
[----:B------:R-:W2:Y:S02]  /*22c0*/  LDCU UR5, c[0x0][0xb30] ;  /* 0x00016600ff0577ac */ /* 0x000ea40008000800 */
[----:B--2---:R-:W-:-:S09]  /*22d0*/  UISETP.NE.AND UP0, UPT, UR5, 0x1, UPT ;  /* 0x000000010500788c */ /* 0x004fd2000bf05270 */
[----:B------:R-:W-:Y:S05]  /*22e0*/  BRA.U UP0, `(.L_x_34) ;  /* 0x0000000100447547 */ /* 0x000fea000b800000 */
[----:B------:R-:W2:Y:S01]  /*22f0*/  LDCU.128 UR16, c[0x0][0xb10] ;  /* 0x00016200ff1077ac */ /* 0x000ea20008000c00 */
[----:B------:R-:W3:Y:S01]  /*2300*/  LDCU UR12, c[0x0][0xb0c] ;  /* 0x00016180ff0c77ac */ /* 0x000ee20008000800 */
[----:B------:R-:W4:Y:S01]  /*2310*/  LDCU UR13, c[0x0][0xb20] ;  /* 0x00016400ff0d77ac */ /* 0x000f220008000800 */
[----:B--2---:R-:W-:Y:S02]  /*2320*/  UIMAD.WIDE.U32 UR10, UR38, UR16, URZ ;  /* 0x00000010260a72a5 */ /* 0x004fe4000f8e00ff */
[----:B------:R-:W-:Y:S02]  /*2330*/  UIMAD.WIDE.U32 UR8, UR37, UR19, URZ ;  /* 0x00000013250872a5 */ /* 0x000fe4000f8e00ff */
[----:B---3--:R-:W-:Y:S02]  /*2340*/  UISETP.NE.AND UP2, UPT, UR12, 0x1, UPT ;  /* 0x000000010c00788c */ /* 0x008fe4000bf45270 */
[----:B------:R-:W-:Y:S01]  /*2350*/  UISETP.NE.AND UP0, UPT, UR18, 0x1, UPT ;  /* 0x000000011200788c */ /* 0x000fe2000bf05270 */
[----:B------:R-:W-:-:S02]  /*2360*/  UMOV UR7, UR11 ;  /* 0x0000000b00077c82 */ /* 0x000fc40008000000 */
[----:B------:R-:W-:Y:S01]  /*2370*/  UMOV UR5, UR9 ;  /* 0x0000000900057c82 */ /* 0x000fe20008000000 */
[----:B------:R-:W-:Y:S02]  /*2380*/  USHF.R.U32.HI UR7, URZ, UR17, UR7 ;  /* 0x00000011ff077299 */ /* 0x000fe40008011607 */
[----:B----4-:R-:W-:Y:S02]  /*2390*/  USHF.R.U32.HI UR5, URZ, UR13, UR5 ;  /* 0x0000000dff057299 */ /* 0x010fe40008011605 */
[----:B------:R-:W-:Y:S02]  /*23a0*/  USEL UR7, UR38, UR7, !UP2 ;  /* 0x0000000726077287 */ /* 0x000fe4000d000000 */
[----:B------:R-:W-:-:S04]  /*23b0*/  USEL UR5, UR37, UR5, !UP0 ;  /* 0x0000000525057287 */ /* 0x000fc8000c000000 */
[----:B------:R-:W-:Y:S02]  /*23c0*/  UIADD3 UR8, UPT, UPT, UR7, -UR5, URZ ;  /* 0x8000000507087290 */ /* 0x000fe4000fffe0ff */
[----:B------:R-:W-:Y:S02]  /*23d0*/  UIADD3 UR5, UPT, UPT, -UR7, UR5, URZ ;  /* 0x0000000507057290 */ /* 0x000fe4000fffe1ff */
[----:B------:R-:W-:Y:S02]  /*23e0*/  UIMAD UR37, UR8, UR18, UR37 ;  /* 0x00000012082572a4 */ /* 0x000fe4000f8e0225 */
[----:B------:R-:W-:-:S12]  /*23f0*/  UIMAD UR38, UR5, UR12, UR38 ;  /* 0x0000000c052672a4 */ /* 0x000fd8000f8e0226 */
.L_x_34:
[----:B------:R-:W-:Y:S01]  /*2400*/  VIADD R11, R11, 0x1 ;  /* 0x000000010b0b7836 */ /* 0x000fe20000000000 */
[----:B------:R-:W-:Y:S01]  /*2410*/  PLOP3.LUT P1, PT, PT, PT, PT, 0x80, 0x8 ;  /* 0x000000000008781c */ /* 0x000fe20003f2f070 */
[----:B------:R-:W-:Y:S02]  /*2420*/  UIADD3 UR46, UPT, UPT, UR38, UR61, URZ ;  /* 0x0000003d262e7290 */ /* 0x000fe4000fffe0ff */
[----:B------:R-:W-:Y:S01]  /*2430*/  UIADD3 UR47, UPT, UPT, UR37, UR60, URZ ;  /* 0x0000003c252f7290 */ /* 0x000fe2000fffe0ff */
[----:B------:R-:W-:-:S04]  /*2440*/  ISETP.NE.AND P0, PT, R11, 0x2, PT ;  /* 0x000000020b00780c */ /* 0x000fc80003f05270 */
[----:B-1----:R-:W-:Y:S02]  /*2450*/  SEL R0, RZ, 0x1, P0 ;  /* 0x00000001ff007807 */ /* 0x002fe40000000000 */
[----:B------:R-:W-:Y:S02]  /*2460*/  SEL R11, R11, RZ, P0 ;  /* 0x000000ff0b0b7207 */ /* 0x000fe40000000000 */
[----:B------:R-:W-:Y:S01]  /*2470*/  LOP3.LUT R10, R10, R0, RZ, 0x3c, !PT ;  /* 0x000000000a0a7212 */ /* 0x000fe200078e3cff */
[----:B------:R-:W-:Y:S06]  /*2480*/  BRA.U UP1, `(.L_x_35) ;  /* 0xfffffff1016c7547 */ /* 0x000fec000b83ffff */
[----:B------:R-:W-:Y:S01]  /*2490*/  UIADD3 UR7, UPT, UPT, UR4, 0x28, URZ ;  /* 0x0000002804077890 */ /* 0x000fe2000fffe0ff */
[----:B------:R-:W-:-:S03]  /*24a0*/  SHF.L.U32 R2, R12, 0x1f, RZ ;  /* 0x0000001f0c027819 */ /* 0x000fc600000006ff */
[----:B------:R-:W-:-:S09]  /*24b0*/  ULEA UR4, UR6, UR7, 0x3 ;  /* 0x0000000706047291 */ /* 0x000fd2000f8e18ff */
[----:B------:R-:W1:Y:S02]  /*24c0*/  SYNCS.PHASECHK.TRANS64.TRYWAIT P0, [UR4], R2 ;  /* 0x00000002ff0075a7 */ /* 0x000e640008001104 */
[----:B-1----:R-:W-:Y:S05]  /*24d0*/  @!P0 BRA `(.L_x_36) ;  /* 0x0000006400f48947 */ /* 0x002fea0003800000 */
.L_x_114:
[----:B------:R-:W-:-:S04]  /*24e0*/  UIADD3 UR4, UPT, UPT, UR6, 0x1, URZ ;  /* 0x0000000106047890 */ /* 0x000fc8000fffe0ff */
[----:B------:R-:W-:-:S04]  /*24f0*/  UISETP.NE.AND UP0, UPT, UR4, 0x5, UPT ;  /* 0x000000050400788c */ /* 0x000fc8000bf05270 */
[----:B------:R-:W-:Y:S02]  /*2500*/  USEL UR6, URZ, 0x1, UP0 ;  /* 0x00000001ff067887 */ /* 0x000fe40008000000 */
[----:B------:R-:W-:-:S04]  /*2510*/  USEL UR4, UR4, URZ, UP0 ;  /* 0x000000ff04047287 */ /* 0x000fc80008000000 */
[----:B------:R-:W-:Y:S01]  /*2520*/  ULEA UR5, UR4, UR7, 0x3 ;  /* 0x0000000704057291 */ /* 0x000fe2000f8e18ff */
[----:B-1----:R-:W-:-:S04]  /*2530*/  LOP3.LUT R2, R12, UR6, RZ, 0x3c, !PT ;  /* 0x000000060c027c12 */ /* 0x002fc8000f8e3cff */
[----:B------:R-:W-:-:S04]  /*2540*/  SHF.L.U32 R3, R2, 0x1f, RZ ;  /* 0x0000001f02037819 */ /* 0x000fc800000006ff */
[----:B------:R-:W1:Y:S02]  /*2550*/  SYNCS.PHASECHK.TRANS64.TRYWAIT P0, [UR5], R3 ;  /* 0x00000003ff0075a7 */ /* 0x000e640008001105 */
[----:B-1----:R-:W-:Y:S05]  /*2560*/  @!P0 BRA `(.L_x_37) ;  /* 0x0000006400e88947 */ /* 0x002fea0003800000 */
.L_x_116:
[----:B------:R-:W-:-:S04]  /*2570*/  UIADD3 UR4, UPT, UPT, UR4, 0x1, URZ ;  /* 0x0000000104047890 */ /* 0x000fc8000fffe0ff */
[----:B------:R-:W-:-:S04]  /*2580*/  UISETP.NE.AND UP0, UPT, UR4, 0x5, UPT ;  /* 0x000000050400788c */ /* 0x000fc8000bf05270 */
[----:B------:R-:W-:Y:S02]  /*2590*/  USEL UR6, URZ, 0x1, UP0 ;  /* 0x00000001ff067887 */ /* 0x000fe40008000000 */
[----:B------:R-:W-:-:S04]  /*25a0*/  USEL UR4, UR4, URZ, UP0 ;  /* 0x000000ff04047287 */ /* 0x000fc80008000000 */
[----:B------:R-:W-:Y:S01]  /*25b0*/  ULEA UR5, UR4, UR7, 0x3 ;  /* 0x0000000704057291 */ /* 0x000fe2000f8e18ff */
[----:B------:R-:W-:-:S04]  /*25c0*/  LOP3.LUT R2, R2, UR6, RZ, 0x3c, !PT ;  /* 0x0000000602027c12 */ /* 0x000fc8000f8e3cff */
[----:B-1----:R-:W-:-:S04]  /*25d0*/  SHF.L.U32 R3, R2, 0x1f, RZ ;  /* 0x0000001f02037819 */ /* 0x002fc800000006ff */
[----:B------:R-:W1:Y:S02]  /*25e0*/  SYNCS.PHASECHK.TRANS64.TRYWAIT P0, [UR5], R3 ;  /* 0x00000003ff0075a7 */ /* 0x000e640008001105 */
[----:B-1----:R-:W-:Y:S05]  /*25f0*/  @!P0 BRA `(.L_x_38) ;  /* 0x0000006400dc8947 */ /* 0x002fea0003800000 */
.L_x_118:
        /* <DEDUP_REMOVED lines=9> */
.L_x_120:
[----:B------:R-:W-:-:S04]  /*2690*/  UIADD3 UR4, UPT, UPT, UR4, 0x1, URZ ;  /* 0x0000000104047890 */ /* 0x000fc8000fffe0ff */
[----:B------:R-:W-:-:S04]  /*26a0*/  UISETP.NE.AND UP0, UPT, UR4, 0x5, UPT ;  /* 0x000000050400788c */ /* 0x000fc8000bf05270 */
[----:B------:R-:W-:Y:S02]  /*26b0*/  USEL UR5, URZ, 0x1, UP0 ;  /* 0x00000001ff057887 */ /* 0x000fe40008000000 */
[----:B------:R-:W-:-:S04]  /*26c0*/  USEL UR4, UR4, URZ, UP0 ;  /* 0x000000ff04047287 */ /* 0x000fc80008000000 */
[----:B------:R-:W-:Y:S01]  /*26d0*/  ULEA UR4, UR4, UR7, 0x3 ;  /* 0x0000000704047291 */ /* 0x000fe2000f8e18ff */
[----:B------:R-:W-:-:S04]  /*26e0*/  LOP3.LUT R2, R2, UR5, RZ, 0x3c, !PT ;  /* 0x0000000502027c12 */ /* 0x000fc8000f8e3cff */
[----:B------:R-:W-:Y:S01]  /*26f0*/  SHF.L.U32 R2, R2, 0x1f, RZ ;  /* 0x0000001f02027819 */ /* 0x000fe200000006ff */
[----:B-1----:R-:W-:-:S07]  /*2700*/  IMAD.U32 R0, RZ, RZ, UR4 ;  /* 0x00000004ff007e24 */ /* 0x002fce000f8e00ff */
.L_x_40:
[----:B-1----:R1:W2:Y:S02]  /*2710*/  SYNCS.PHASECHK.TRANS64.TRYWAIT P0, [R0+URZ], R2 ;  /* 0x00000002000075a7 */ /* 0x0022a400080011ff */
[----:B--2---:R-:W-:Y:S05]  /*2720*/  @!P0 NANOSLEEP.SYNCS 0x989680 ;  /* 0x009896800000895d */ /* 0x004fea0003900000 */
[----:B------:R-:W2:Y:S02]  /*2730*/  @!P0 SYNCS.PHASECHK.TRANS64 P0, [R0+URZ], R2 ;  /* 0x00000002000085a7 */ /* 0x000ea400080010ff */
[----:B--2---:R-:W-:Y:S05]  /*2740*/  @P0 EXIT ;  /* 0x000000000000094d */ /* 0x004fea0003800000 */
[----:B------:R-:W-:Y:S05]  /*2750*/  BRA `(.L_x_40) ;  /* 0xfffffffc00ec7947 */ /* 0x000fea000383ffff */
.L_x_17:
[----:B------:R-:W-:-:S04]  /*2760*/  UISETP.NE.AND UP0, UPT, UR15, URZ, UPT ;  /* 0x000000ff0f00728c */ /* 0x000fc8000bf05270 */
[----:B------:R-:W-:-:S09]  /*2770*/  UISETP.NE.OR UP0, UPT, UR18, 0x1, UP0 ;  /* 0x000000011200788c */ /* 0x000fd20008705670 */
[----:B------:R-:W-:Y:S05]  /*2780*/  BRA.U UP0, `(.L_x_41) ;  /* 0x0000000500487547 */ /* 0x000fea000b800000 */
[----:B------:R-:W-:Y:S01]  /*2790*/  ISETP.NE.AND P2, PT, R0, RZ, PT ;  /* 0x000000ff0000720c */ /* 0x000fe20003f45270 */
[----:B------:R-:W-:Y:S01]  /*27a0*/  IMAD.MOV.U32 R12, RZ, RZ, 0x1 ;  /* 0x00000001ff0c7424 */ /* 0x000fe200078e00ff */
[----:B------:R-:W-:Y:S02]  /*27b0*/  CS2R R10, SRZ ;  /* 0x00000000000a7805 */ /* 0x000fe4000001ff00 */
[----:B------:R-:W-:Y:S01]  /*27c0*/  CS2R R8, SRZ ;  /* 0x0000000000087805 */ /* 0x000fe2000001ff00 */
[----:B------:R-:W-:Y:S01]  /*27d0*/  UMOV UR4, 0x400 ;  /* 0x0000040000047882 */ /* 0x000fe20000000000 */
[----:B------:R-:W-:Y:S01]  /*27e0*/  UMOV UR5, URZ ;  /* 0x000000ff00057c82 */ /* 0x000fe20008000000 */
[----:B------:R-:W-:-:S12]  /*27f0*/  ULEA UR15, UR15, UR4, 0x18 ;  /* 0x000000040f0f7291 */ /* 0x000fd8000f8ec0ff */
.L_x_45:
[----:B------:R-:W-:Y:S02]  /*2800*/  LEA R2, R8, UR15, 0x3 ;  /* 0x0000000f08027c11 */ /* 0x000fe4000f8e18ff */
[----:B------:R-:W-:-:S03]  /*2810*/  SHF.L.U32 R4, R9, 0x1f, RZ ;  /* 0x0000001f09047819 */ /* 0x000fc600000006ff */
[----:B------:R-:W-:Y:S01]  /*2820*/  VIADD R5, R2, 0xf0 ;  /* 0x000000f002057836 */ /* 0x000fe20000000000 */
[----:B------:R-:W2:Y:S02]  /*2830*/  SYNCS.PHASECHK.TRANS64.TRYWAIT P0, [R2+URZ+0xe0], R4 ;  /* 0x0000e004020075a7 */ /* 0x000ea400080011ff */
[----:B--2---:R-:W-:Y:S05]  /*2840*/  @!P0 BRA `(.L_x_42) ;  /* 0x0000006400788947 */ /* 0x004fea0003800000 */
.L_x_121:
[----:B------:R-:W-:Y:S01]  /*2850*/  ULEA UR4, UR5, UR15, 0x3 ;  /* 0x0000000f05047291 */ /* 0x000fe2000f8e18ff */
[----:B--2---:R-:W-:Y:S01]  /*2860*/  PRMT R2, RZ, 0x654, R5 ;  /* 0x00000654ff027816 */ /* 0x004fe20000000005 */
[----:B------:R-:W-:Y:S01]  /*2870*/  @!P2 IMAD.MOV.U32 R4, RZ, RZ, 0x10 ;  /* 0x00000010ff04a424 */ /* 0x000fe200078e00ff */
[----:B------:R-:W-:Y:S01]  /*2880*/  SHF.L.U32 R5, R12, 0x1f, RZ ;  /* 0x0000001f0c057819 */ /* 0x000fe200000006ff */
[----:B------:R-:W-:Y:S01]  /*2890*/  UIADD3 UR6, UPT, UPT, UR4, 0x80, URZ ;  /* 0x0000008004067890 */ /* 0x000fe2000fffe0ff */
[----:B------:R2:W-:Y:S05]  /*28a0*/  SYNCS.ARRIVE.TRANS64.RED.A1T0 RZ, [R2+URZ], RZ ;  /* 0x000000ff02ff79a7 */ /* 0x0005ea00081004ff */
[----:B------:R-:W-:Y:S01]  /*28b0*/  IMAD.U32 R6, RZ, RZ, UR6 ;  /* 0x00000006ff067e24 */ /* 0x000fe2000f8e00ff */
[----:B------:R-:W3:Y:S04]  /*28c0*/  SYNCS.PHASECHK.TRANS64.TRYWAIT P0, [UR4+0x90], R5 ;  /* 0x00009005ff0075a7 */ /* 0x000ee80008001104 */
[----:B------:R-:W-:Y:S01]  /*28d0*/  PRMT R6, R0, 0x654, R6 ;  /* 0x0000065400067816 */ /* 0x000fe20000000006 */
[----:B--23--:R-:W-:Y:S06]  /*28e0*/  @!P0 BRA `(.L_x_43) ;  /* 0x0000006400648947 */ /* 0x00cfec0003800000 */
.L_x_123:
[----:B------:R-:W-:Y:S01]  /*28f0*/  ULEA UR6, UR5, UR15, 0x4 ;  /* 0x0000000f05067291 */ /* 0x000fe2000f8e20ff */
[----:B------:R-:W-:Y:S01]  /*2900*/  SEL R3, R6, R3, !P2 ;  /* 0x0000000306037207 */ /* 0x000fe20005000000 */
[----:B------:R-:W-:Y:S01]  /*2910*/  UIADD3 UR7, UPT, UPT, UR4, 0x80, URZ ;  /* 0x0000008004077890 */ /* 0x000fe2000fffe0ff */
[----:B--2---:R-:W-:Y:S01]  /*2920*/  LEA R2, R11, UR15, 0x3 ;  /* 0x0000000f0b027c11 */ /* 0x004fe2000f8e18ff */
[----:B------:R-:W-:Y:S01]  /*2930*/  UIADD3 UR6, UPT, UPT, UR6, 0x110, URZ ;  /* 0x0000011006067890 */ /* 0x000fe2000fffe0ff */
[----:B------:R2:W-:Y:S01]  /*2940*/  @!P2 SYNCS.ARRIVE.TRANS64.RED RZ, [R3+URZ], R4 ;  /* 0x0000000403ffa9a7 */ /* 0x0005e200080004ff */
[----:B------:R-:W-:Y:S01]  /*2950*/  UIADD3 UR4, UPT, UPT, UR5, 0x1, URZ ;  /* 0x0000000105047890 */ /* 0x000fe2000fffe0ff */
[----:B------:R-:W-:-:S03]  /*2960*/  VIADD R8, R8, 0x1 ;  /* 0x0000000108087836 */ /* 0x000fc60000000000 */
[----:B------:R-:W-:Y:S02]  /*2970*/  UISETP.NE.AND UP0, UPT, UR4, 0x2, UPT ;  /* 0x000000020400788c */ /* 0x000fe4000bf05270 */
[----:B------:R-:W-:Y:S01]  /*2980*/  ISETP.NE.AND P0, PT, R8, 0x2, PT ;  /* 0x000000020800780c */ /* 0x000fe20003f05270 */
[----:B------:R-:W-:Y:S06]  /*2990*/  UGETNEXTWORKID.BROADCAST [UR6], [UR7] ;  /* 0x00000000060073ca */ /* 0x000fec0008000100 */
[----:B------:R-:W-:Y:S02]  /*29a0*/  USEL UR6, URZ, 0x1, UP0 ;  /* 0x00000001ff067887 */ /* 0x000fe40008000000 */
[----:B------:R-:W-:-:S04]  /*29b0*/  USEL UR5, UR4, URZ, UP0 ;  /* 0x000000ff04057287 */ /* 0x000fc80008000000 */
[----:B------:R-:W-:Y:S02]  /*29c0*/  LOP3.LUT R12, R12, UR6, RZ, 0x3c, !PT ;  /* 0x000000060c0c7c12 */ /* 0x000fe4000f8e3cff */
[----:B--2---:R-:W-:-:S04]  /*29d0*/  SHF.L.U32 R4, R10, 0x1f, RZ ;  /* 0x0000001f0a047819 */ /* 0x004fc800000006ff */
[----:B------:R-:W2:Y:S02]  /*29e0*/  SYNCS.PHASECHK.TRANS64.TRYWAIT P1, [R2+URZ+0x80], R4 ;  /* 0x00008004020075a7 */ /* 0x000ea400080211ff */
[----:B--2---:R-:W-:Y:S05]  /*29f0*/  @!P1 BRA `(.L_x_44) ;  /* 0x0000006400389947 */ /* 0x004fea0003800000 */
.L_x_124:
[C---:B--2---:R-:W-:Y:S01]  /*2a00*/  LEA R4, R11.reuse, UR15, 0x4 ;  /* 0x0000000f0b047c11 */ /* 0x044fe2000f8e20ff */
[----:B------:R-:W-:Y:S01]  /*2a10*/  VIADD R2, R2, 0x90 ;  /* 0x0000009002027836 */ /* 0x000fe20000000000 */
[----:B------:R-:W-:Y:S01]  /*2a20*/  SEL R8, R8, RZ, P0 ;  /* 0x000000ff08087207 */ /* 0x000fe20000000000 */
[----:B------:R-:W-:-:S03]  /*2a30*/  VIADD R11, R11, 0x1 ;  /* 0x000000010b0b7836 */ /* 0x000fc60000000000 */
[----:B------:R-:W2:Y:S01]  /*2a40*/  LDS.128 R4, [R4+0x110] ;  /* 0x0001100004047984 */ /* 0x000ea20000000c00 */
[----:B------:R-:W-:Y:S02]  /*2a50*/  PRMT R2, RZ, 0x654, R2 ;  /* 0x00000654ff027816 */ /* 0x000fe40000000002 */
[C---:B------:R-:W-:Y:S01]  /*2a60*/  ISETP.NE.AND P1, PT, R11.reuse, 0x2, PT ;  /* 0x000000020b00780c */ /* 0x040fe20003f25270 */
[----:B------:R-:W-:Y:S01]  /*2a70*/  @!PT LDS RZ, [RZ] ;  /* 0x00000000fffff984 */ /* 0x000fe20000000800 */
[----:B------:R-:W-:Y:S01]  /*2a80*/  @!PT LDS RZ, [RZ] ;  /* 0x00000000fffff984 */ /* 0x000fe20000000800 */
[----:B------:R-:W-:Y:S01]  /*2a90*/  @!PT LDS RZ, [RZ] ;  /* 0x00000000fffff984 */ /* 0x000fe20000000800 */
[----:B------:R-:W-:Y:S01]  /*2aa0*/  @!PT LDS RZ, [RZ] ;  /* 0x00000000fffff984 */ /* 0x000fe20000000800 */
[----:B------:R3:W-:Y:S06]  /*2ab0*/  MEMBAR.ALL.CTA ;  /* 0x0000000000007992 */ /* 0x0007ec0000008000 */
[----:B---3--:R-:W3:Y:S01]  /*2ac0*/  FENCE.VIEW.ASYNC.S ;  /* 0x00000000000073c6 */ /* 0x008ee20000000000 */
[----:B------:R-:W-:Y:S01]  /*2ad0*/  SEL R11, R11, RZ, P1 ;  /* 0x000000ff0b0b7207 */ /* 0x000fe20000800000 */
[----:B---3--:R3:W-:Y:S01]  /*2ae0*/  SYNCS.ARRIVE.TRANS64.RED.A1T0 RZ, [R2+URZ], RZ ;  /* 0x000000ff02ff79a7 */ /* 0x0087e200081004ff */
[----:B--2---:R-:W-:-:S02]  /*2af0*/  LOP3.LUT P3, RZ, R6, 0x1, RZ, 0xc0, !PT ;  /* 0x0000000106ff7812 */ /* 0x004fc4000786c0ff */
[----:B------:R-:W-:-:S04]  /*2b00*/  SEL R4, RZ, 0x1, P1 ;  /* 0x00000001ff047807 */ /* 0x000fc80000800000 */
[----:B------:R-:W-:Y:S02]  /*2b10*/  LOP3.LUT R10, R10, R4, RZ, 0x3c, !PT ;  /* 0x000000040a0a7212 */ /* 0x000fe400078e3cff */
[----:B---3--:R-:W-:-:S04]  /*2b20*/  SEL R2, RZ, 0x1, P0 ;  /* 0x00000001ff027807 */ /* 0x008fc80000000000 */
[----:B------:R-:W-:Y:S01]  /*2b30*/  LOP3.LUT R9, R9, R2, RZ, 0x3c, !PT ;  /* 0x0000000209097212 */ /* 0x000fe200078e3cff */
[----:B------:R-:W-:Y:S06]  /*2b40*/  @P3 BRA `(.L_x_45) ;  /* 0xfffffffc002c3947 */ /* 0x000fec000383ffff */
[----:B------:R-:W-:Y:S01]  /*2b50*/  ULEA UR4, UR5, UR15, 0x3 ;  /* 0x0000000f05047291 */ /* 0x000fe2000f8e18ff */
[----:B------:R-:W-:-:S08]  /*2b60*/  SHF.L.U32 R2, R12, 0x1f, RZ ;  /* 0x0000001f0c027819 */ /* 0x000fd000000006ff */
[----:B------:R-:W2:Y:S02]  /*2b70*/  SYNCS.PHASECHK.TRANS64 P0, [UR4+0x90], R2 ;  /* 0x00009002ff0075a7 */ /* 0x000ea40008001004 */
[----:B--2---:R-:W-:Y:S05]  /*2b80*/  @P0 BRA `(.L_x_46) ;  /* 0x0000000000080947 */ /* 0x004fea0003800000 */
[----:B------:R-:W2:Y:S02]  /*2b90*/  SYNCS.PHASECHK.TRANS64.TRYWAIT P0, [UR4+0x90], R2 ;  /* 0x00009002ff0075a7 */ /* 0x000ea40008001104 */
[----:B--2---:R-:W-:Y:S05]  /*2ba0*/  @!P0 BRA `(.L_x_47) ;  /* 0x0000006000e08947 */ /* 0x004fea0003800000 */
.L_x_46:
[----:B------:R-:W-:-:S04]  /*2bb0*/  UIADD3 UR6, UPT, UPT, UR5, 0x1, URZ ;  /* 0x0000000105067890 */ /* 0x000fc8000fffe0ff */
[----:B------:R-:W-:-:S04]  /*2bc0*/  UISETP.NE.AND UP0, UPT, UR6, 0x2, UPT ;  /* 0x000000020600788c */ /* 0x000fc8000bf05270 */
[----:B------:R-:W-:Y:S02]  /*2bd0*/  USEL UR7, URZ, 0x1, UP0 ;  /* 0x00000001ff077887 */ /* 0x000fe40008000000 */
[----:B------:R-:W-:-:S04]  /*2be0*/  USEL UR6, UR6, URZ, UP0 ;  /* 0x000000ff06067287 */ /* 0x000fc80008000000 */
[----:B------:R-:W-:Y:S01]  /*2bf0*/  ULEA UR6, UR6, UR15, 0x3 ;  /* 0x0000000f06067291 */ /* 0x000fe2000f8e18ff */
[----:B--2---:R-:W-:-:S04]  /*2c00*/  LOP3.LUT R2, R12, UR7, RZ, 0x3c, !PT ;  /* 0x000000070c027c12 */ /* 0x004fc8000f8e3cff */
[----:B------:R-:W-:-:S04]  /*2c10*/  SHF.L.U32 R0, R2, 0x1f, RZ ;  /* 0x0000001f02007819 */ /* 0x000fc800000006ff */
[----:B------:R-:W2:Y:S02]  /*2c20*/  SYNCS.PHASECHK.TRANS64 P0, [UR6+0x90], R0 ;  /* 0x00009000ff0075a7 */ /* 0x000ea40008001006 */
[----:B-12---:R-:W-:Y:S05]  /*2c30*/  @P0 EXIT ;  /* 0x000000000000094d */ /* 0x006fea0003800000 */
[----:B------:R-:W-:Y:S02]  /*2c40*/  SHF.L.U32 R2, R2, 0x1f, RZ ;  /* 0x0000001f02027819 */ /* 0x000fe400000006ff */
[----:B------:R-:W-:-:S07]  /*2c50*/  MOV R0, UR6 ;  /* 0x0000000600007c02 */ /* 0x000fce0008000f00 */
.L_x_48:
[----:B-1----:R1:W2:Y:S02]  /*2c60*/  SYNCS.PHASECHK.TRANS64.TRYWAIT P0, [R0+URZ+0x90], R2 ;  /* 0x00009002000075a7 */ /* 0x0022a400080011ff */
[----:B--2---:R-:W-:Y:S05]  /*2c70*/  @!P0 NANOSLEEP.SYNCS 0x989680 ;  /* 0x009896800000895d */ /* 0x004fea0003900000 */
[----:B------:R-:W2:Y:S02]  /*2c80*/  @!P0 SYNCS.PHASECHK.TRANS64 P0, [R0+URZ+0x90], R2 ;  /* 0x00009002000085a7 */ /* 0x000ea400080010ff */
[----:B--2---:R-:W-:Y:S05]  /*2c90*/  @P0 EXIT ;  /* 0x000000000000094d */ /* 0x004fea0003800000 */
[----:B------:R-:W-:Y:S05]  /*2ca0*/  BRA `(.L_x_48) ;  /* 0xfffffffc00ec7947 */ /* 0x000fea000383ffff */
.L_x_41:
[----:B------:R-:W-:-:S09]  /*2cb0*/  UISETP.NE.AND UP0, UPT, UR18, URZ, UPT ;  /* 0x000000ff1200728c */ /* 0x000fd2000bf05270 */
[----:B------:R-:W-:Y:S05]  /*2cc0*/  BRA.U UP0, `(.L_x_49) ;  /* 0x0000000d00b47547 */ /* 0x000fea000b800000 */
[----:B------:R-:W-:Y:S01]  /*2cd0*/  UMOV UR4, 0x40 ;  /* 0x0000004000047882 */ /* 0x000fe20000000000 */
[----:B------:R-:W-:Y:S01]  /*2ce0*/  NOP ;  /* 0x0000000000007918 */ /* 0x000fe20000000000 */
[----:B------:R-:W-:-:S03]  /*2cf0*/  ULEA UR5, UR15, UR4, 0x18 ;  /* 0x000000040f057291 */ /* 0x000fc6000f8ec0ff */
[----:B------:R-:W-:Y:S02]  /*2d00*/  UMOV UR4, 0x400 ;  /* 0x0000040000047882 */ /* 0x000fe40000000000 */
[----:B------:R-:W-:-:S04]  /*2d10*/  ULEA UR15, UR15, UR4, 0x18 ;  /* 0x000000040f0f7291 */ /* 0x000fc8000f8ec0ff */
[----:B------:R-:W2:Y:S02]  /*2d20*/  LDS.U8 R0, [UR5+0x1c] ;  /* 0x00001c05ff007984 */ /* 0x000ea40008000000 */
[----:B--2---:R-:W-:-:S13]  /*2d30*/  ISETP.NE.AND P0, PT, R0, RZ, PT ;  /* 0x000000ff0000720c */ /* 0x004fda0003f05270 */
[----:B------:R-:W-:Y:S05]  /*2d40*/  @P0 BRA `(.L_x_50) ;  /* 0x0000000000580947 */ /* 0x000fea0003800000 */
[----:B------:R-:W-:-:S13]  /*2d50*/  ELECT P0, URZ, PT ;  /* 0x0000000000ff782f */ /* 0x000fda0003800000 */
[----:B------:R-:W-:Y:S05]  /*2d60*/  @!P0 BRA `(.L_x_51) ;  /* 0x0000000000608947 */ /* 0x000fea0003800000 */
[----:B------:R-:W-:Y:S01]  /*2d70*/  UMOV UR4, 0x10 ;  /* 0x0000001000047882 */ /* 0x000fe20000000000 */
[----:B------:R-:W-:Y:S01]  /*2d80*/  HFMA2 R0, -RZ, RZ, 0, 5.9604644775390625e-08 ;  /* 0x00000001ff007431 */ /* 0x000fe200000001ff */
[----:B------:R-:W-:-:S03]  /*2d90*/  MOV R2, 0xffff ;  /* 0x0000ffff00027802 */ /* 0x000fc60000000f00 */
[----:B------:R-:W-:Y:S04]  /*2da0*/  DEPBAR.LE SB2, 0x36 ;  /* 0x0000ad800000791a */ /* 0x000fe80000000000 */
[----:B------:R-:W2:Y:S02]  /*2db0*/  UTCATOMSWS.FIND_AND_SET.ALIGN UP0, UR4, UR4 ;  /* 0x00000004000475e3 */ /* 0x000ea40008000800 */
[----:B--2---:R-:W-:Y:S01]  /*2dc0*/  MOV R3, UR4 ;  /* 0x0000000400037c02 */ /* 0x004fe20008000f00 */
[----:B------:R-:W-:Y:S06]  /*2dd0*/  BRA.U UP0, `(.L_x_52) ;  /* 0x0000000100187547 */ /* 0x000fec000b800000 */
.L_x_53:
[----:B------:R-:W-:Y:S05]  /*2de0*/  NANOSLEEP 0x64 ;  /* 0x000000640000795d */ /* 0x000fea0003800000 */
[----:B------:R-:W-:-:S05]  /*2df0*/  UMOV UR4, 0x10 ;  /* 0x0000001000047882 */ /* 0x000fca0000000000 */
[----:B------:R-:W-:Y:S04]  /*2e00*/  DEPBAR.LE SB2, 0x36 ;  /* 0x0000ad800000791a */ /* 0x000fe80000000000 */
[----:B------:R-:W2:Y:S02]  /*2e10*/  UTCATOMSWS.FIND_AND_SET.ALIGN UP0, UR4, UR4 ;  /* 0x00000004000475e3 */ /* 0x000ea40008000800 */
[----:B--2---:R-:W-:Y:S01]  /*2e20*/  MOV R3, UR4 ;  /* 0x0000000400037c02 */ /* 0x004fe20008000f00 */
[----:B------:R-:W-:Y:S05]  /*2e30*/  BRA.U !UP0, `(.L_x_53) ;  /* 0xfffffffd08e87547 */ /* 0x000fea000b83ffff */
.L_x_52:
[-C--:B------:R-:W-:Y:S02]  /*2e40*/  SHF.L.U32 R2, R2, R3.reuse, RZ ;  /* 0x0000000302027219 */ /* 0x080fe400000006ff */
[----:B------:R-:W-:Y:S01]  /*2e50*/  SHF.L.U32 R0, R0, R3, RZ ;  /* 0x0000000300007219 */ /* 0x000fe200000006ff */
[----:B------:R-:W-:Y:S02]  /*2e60*/  IMAD.SHL.U32 R3, R3, 0x20, RZ ;  /* 0x0000002003037824 */ /* 0x000fe400078e00ff */
[----:B------:R2:W-:Y:S04]  /*2e70*/  ATOMS.OR RZ, [UR5+0x14], R2 ;  /* 0x00001402ffff798c */ /* 0x0005e8000b000005 */
[----:B------:R2:W-:Y:S04]  /*2e80*/  ATOMS.OR RZ, [UR5+0x18], R0 ;  /* 0x00001800ffff798c */ /* 0x0005e8000b000005 */
[----:B------:R2:W-:Y:S01]  /*2e90*/  STS [UR15+0x130], R3 ;  /* 0x00013003ff007988 */ /* 0x0005e2000800080f */
[----:B------:R-:W-:Y:S05]  /*2ea0*/  BRA `(.L_x_51) ;  /* 0x0000000000107947 */ /* 0x000fea0003800000 */
.L_x_50:
[----:B------:R-:W-:Y:S02]  /*2eb0*/  MOV R0, 0xffffffff ;  /* 0xffffffff00007802 */ /* 0x000fe40000000f00 */
[----:B------:R-:W-:-:S03]  /*2ec0*/  MOV R2, 0x2ef0 ;  /* 0x00002ef000027802 */ /* 0x000fc60000000f00 */
[----:B------:R2:W-:Y:S04]  /*2ed0*/  STS [UR15+0x130], R0 ;  /* 0x00013000ff007988 */ /* 0x0005e8000800080f */
[----:B-12--5:R-:W-:Y:S05]  /*2ee0*/  CALL.REL.NOINC `($__internal_1_$__cuda_sm10x_tcgen05_guardrail_trap_phase_invalid_during_alloc) ;  /* 0x0000006400747944 */ /* 0x026fea0003c00000 */
.L_x_51:
[----:B------:R-:W-:Y:S05]  /*2ef0*/  WARPSYNC.ALL ;  /* 0x0000000000007948 */ /* 0x000fea0003800000 */
[----:B------:R-:W3:Y:S01]  /*2f00*/  S2UR UR4, SR_CgaCtaId ;  /* 0x00000000000479c3 */ /* 0x000ee20000008800 */
[----:B------:R-:W-:Y:S01]  /*2f10*/  UMOV UR27, 0x400 ;  /* 0x00000400001b7882 */ /* 0x000fe20000000000 */
[----:B------:R-:W-:-:S06]  /*2f20*/  NOP ;  /* 0x0000000000007918 */ /* 0x000fcc0000000000 */
[----:B------:R-:W-:Y:S06]  /*2f30*/  BAR.ARV 0x6, 0xa0 ;  /* 0x0182800000007b1d */ /* 0x000fec0000002000 */
[----:B------:R-:W4:Y:S01]  /*2f40*/  LDCU UR6, c[0x0][0x38c] ;  /* 0x00007180ff0677ac */ /* 0x000f220008000800 */
[----:B------:R-:W-:Y:S01]  /*2f50*/  IMAD.MOV.U32 R11, RZ, RZ, 0x1 ;  /* 0x00000001ff0b7424 */ /* 0x000fe200078e00ff */
[----:B------:R-:W-:Y:S01]  /*2f60*/  CS2R R8, SRZ ;  /* 0x0000000000087805 */ /* 0x000fe2000001ff00 */
[----:B------:R-:W-:Y:S01]  /*2f70*/  IMAD.MOV.U32 R10, RZ, RZ, RZ ;  /* 0x000000ffff0a7224 */ /* 0x000fe200078e00ff */
[----:B------:R-:W-:Y:S01]  /*2f80*/  UMOV UR30, URZ ;  /* 0x000000ff001e7c82 */ /* 0x000fe20008000000 */
[----:B------:R-:W-:Y:S01]  /*2f90*/  UMOV UR23, URZ ;  /* 0x000000ff00177c82 */ /* 0x000fe20008000000 */
[----:B------:R-:W-:Y:S01]  /*2fa0*/  UMOV UR38, 0x0 ;  /* 0x0000000000267882 */ /* 0x000fe20000000000 */
[----:B------:R-:W-:Y:S01]  /*2fb0*/  UMOV UR39, 0x81c0490 ;  /* 0x081c049000277882 */ /* 0x000fe20000000000 */
[----:B------:R-:W-:Y:S01]  /*2fc0*/  UMOV UR36, 0x0 ;  /* 0x0000000000247882 */ /* 0x000fe20000000000 */
[----:B------:R-:W-:Y:S01]  /*2fd0*/  UMOV UR37, 0x81c0490 ;  /* 0x081c049000257882 */ /* 0x000fe20000000000 */
[----:B---3--:R-:W-:Y:S01]  /*2fe0*/  ULEA UR27, UR4, UR27, 0x18 ;  /* 0x0000001b041b7291 */ /* 0x008fe2000f8ec0ff */
[----:B------:R-:W3:Y:S03]  /*2ff0*/  LDCU UR4, c[0x0][0x38c] ;  /* 0x00007180ff0477ac */ /* 0x000ee60008000800 */
[----:B------:R-:W-:-:S02]  /*3000*/  UIADD3 UR5, UPT, UPT, UR27, 0xe300, URZ ;  /* 0x0000e3001b057890 */ /* 0x000fc4000fffe0ff */
[----:B----4-:R-:W-:-:S03]  /*3010*/  UISETP.GE.AND UP4, UPT, UR6, 0x1, UPT ;  /* 0x000000010600788c */ /* 0x010fc6000bf86270 */
[----:B--2---:R-:W2:Y:S01]  /*3020*/  LDS R0, [UR27+0x130] ;  /* 0x0001301bff007984 */ /* 0x004ea20008000800 */
[----:B------:R-:W-:Y:S01]  /*3030*/  USHF.R.U32.HI UR5, URZ, 0x4, UR5 ;  /* 0x00000004ff057899 */ /* 0x000fe20008011605 */
[----:B------:R-:W-:Y:S01]  /*3040*/  UMOV UR34, 0x0 ;  /* 0x0000000000227882 */ /* 0x000fe20000000000 */
[----:B------:R-:W-:Y:S02]  /*3050*/  UMOV UR35, 0x81c0490 ;  /* 0x081c049000237882 */ /* 0x000fe40000000000 */
[----:B------:R-:W-:Y:S01]  /*3060*/  ULOP3.LUT UR5, UR5, 0x3fff, URZ, 0xc0, !UPT ;  /* 0x00003fff05057892 */ /* 0x000fe2000f8ec0ff */
[----:B------:R-:W-:Y:S01]  /*3070*/  UMOV UR32, 0x0 ;  /* 0x0000000000207882 */ /* 0x000fe20000000000 */
[----:B------:R-:W-:Y:S02]  /*3080*/  UMOV UR33, 0x81c0490 ;  /* 0x081c049000217882 */ /* 0x000fe40000000000 */
[----:B------:R-:W-:Y:S02]  /*3090*/  ULOP3.LUT UR28, UR5, 0x10000, URZ, 0xfc, !UPT ;  /* 0x00010000051c7892 */ /* 0x000fe4000f8efcff */
[----:B---3--:R-:W-:-:S04]  /*30a0*/  UIADD3 UR4, UPT, UPT, UR4, 0x3f, URZ ;  /* 0x0000003f04047890 */ /* 0x008fc8000fffe0ff */
[----:B------:R-:W-:-:S04]  /*30b0*/  USHF.R.S32.HI UR31, URZ, 0x1f, UR4 ;  /* 0x0000001fff1f7899 */ /* 0x000fc80008011404 */
[----:B------:R-:W-:Y:S02]  /*30c0*/  ULEA.HI UR31, UR31, UR4, URZ, 0x6 ;  /* 0x000000041f1f7291 */ /* 0x000fe4000f8f30ff */
[----:B------:R-:W-:Y:S02]  /*30d0*/  UIADD3 UR4, UPT, UPT, UR27, 0x22300, URZ ;  /* 0x000223001b047890 */ /* 0x000fe4000fffe0ff */
[----:B------:R-:W-:Y:S02]  /*30e0*/  USHF.R.S32.HI UR31, URZ, 0x6, UR31 ;  /* 0x00000006ff1f7899 */ /* 0x000fe4000801141f */
[----:B------:R-:W-:Y:S02]  /*30f0*/  USHF.R.U32.HI UR4, URZ, 0x4, UR4 ;  /* 0x00000004ff047899 */ /* 0x000fe40008011604 */
[----:B------:R-:W-:Y:S02]  /*3100*/  UISETP.LT.AND UP0, UPT, UR31, 0x1, UPT ;  /* 0x000000011f00788c */ /* 0x000fe4000bf01270 */
[----:B------:R-:W-:-:S02]  /*3110*/  ULOP3.LUT UR4, UR4, 0x3fff, URZ, 0xc0, !UPT ;  /* 0x00003fff04047892 */ /* 0x000fc4000f8ec0ff */
[----:B------:R-:W-:Y:S02]  /*3120*/  USEL UR40, UR31, 0x1, !UP0 ;  /* 0x000000011f287887 */ /* 0x000fe4000c000000 */
[----:B------:R-:W-:Y:S02]  /*3130*/  ULOP3.LUT UR4, UR4, 0x10000, URZ, 0xfc, !UPT ;  /* 0x0001000004047892 */ /* 0x000fe4000f8efcff */
[----:B------:R-:W-:Y:S01]  /*3140*/  UIADD3 UR40, UPT, UPT, -UR40, URZ, URZ ;  /* 0x000000ff28287290 */ /* 0x000fe2000fffe1ff */
[----:B--2---:R-:W-:-:S15]  /*3150*/  R2UR UR41, R0 ;  /* 0x00000000002972ca */ /* 0x004fde00000e0000 */
.L_x_60:
[----:B------:R-:W-:Y:S02]  /*3160*/  LEA R0, R10, UR27, 0x3 ;  /* 0x0000001b0a007c11 */ /* 0x000fe4000f8e18ff */
[----:B------:R-:W-:Y:S02]  /*3170*/  SHF.L.U32 R2, R9, 0x1f, RZ ;  /* 0x0000001f09027819 */ /* 0x000fe400000006ff */
[----:B------:R-:W-:Y:S01]  /*3180*/  PLOP3.LUT P0, PT, PT, PT, UP4, 0x80, 0x8 ;  /* 0x000000000008781c */ /* 0x000fe20003f0f048 */
[----:B------:R-:W-:Y:S01]  /*3190*/  VIADD R3, R0, 0x90 ;  /* 0x0000009000037836 */ /* 0x000fe20000000000 */
[----:B--2---:R-:W2:Y:S02]  /*31a0*/  SYNCS.PHASECHK.TRANS64.TRYWAIT P1, [R0+URZ+0x80], R2 ;  /* 0x00008002000075a7 */ /* 0x004ea400080211ff */
[----:B--2---:R-:W-:Y:S09]  /*31b0*/  @!P1 BRA `(.L_x_54) ;  /* 0x0000005c00749947 */ /* 0x004ff20003800000 */
.L_x_126:
[----:B------:R-:W-:Y:S01]  /*31c0*/  LEA R4, R10, UR27, 0x4 ;  /* 0x0000001b0a047c11 */ /* 0x000fe2000f8e20ff */
[----:B------:R-:W-:Y:S01]  /*31d0*/  @UP4 ULEA UR5, UR23, UR27, 0x3 ;  /* 0x0000001b17054291 */ /* 0x000fe2000f8e18ff */
[----:B------:R-:W-:Y:S01]  /*31e0*/  PLOP3.LUT P1, PT, PT, PT, PT, 0x80, 0x8 ;  /* 0x000000000008781c */ /* 0x000fe20003f2f070 */
[----:B------:R-:W-:Y:S01]  /*31f0*/  ULEA UR29, UR30, UR27, 0x3 ;  /* 0x0000001b1e1d7291 */ /* 0x000fe2000f8e18ff */
[----:B------:R-:W-:Y:S01]  /*3200*/  PRMT R3, RZ, 0x654, R3 ;  /* 0x00000654ff037816 */ /* 0x000fe20000000003 */
[----:B------:R-:W-:Y:S01]  /*3210*/  UIMAD UR22, UR30, 0x70, UR41 ;  /* 0x000000701e1678a4 */ /* 0x000fe2000f8e0229 */
[----:B------:R-:W3:Y:S01]  /*3220*/  LDS.128 R4, [R4+0x110] ;  /* 0x0001100004047984 */ /* 0x000ee20000000c00 */
[----:B--2---:R-:W-:Y:S02]  /*3230*/  @P0 SHF.L.U32 R2, R8, 0x1f, RZ ;  /* 0x0000001f08020819 */ /* 0x004fe400000006ff */
[----:B------:R-:W-:Y:S01]  /*3240*/  SHF.L.U32 R0, R11, 0x1f, RZ ;  /* 0x0000001f0b007819 */ /* 0x000fe200000006ff */
[----:B------:R-:W-:Y:S01]  /*3250*/  @!PT LDS RZ, [RZ] ;  /* 0x00000000fffff984 */ /* 0x000fe20000000800 */
[----:B------:R-:W-:Y:S01]  /*3260*/  @!PT LDS RZ, [RZ] ;  /* 0x00000000fffff984 */ /* 0x000fe20000000800 */
[----:B------:R-:W-:Y:S01]  /*3270*/  @!PT LDS RZ, [RZ] ;  /* 0x00000000fffff984 */ /* 0x000fe20000000800 */
[----:B------:R-:W-:Y:S01]  /*3280*/  @!PT LDS RZ, [RZ] ;  /* 0x00000000fffff984 */ /* 0x000fe20000000800 */
[----:B------:R2:W-:Y:S06]  /*3290*/  MEMBAR.ALL.CTA ;  /* 0x0000000000007992 */ /* 0x0005ec0000008000 */
[----:B--2---:R-:W2:Y:S02]  /*32a0*/  FENCE.VIEW.ASYNC.S ;  /* 0x00000000000073c6 */ /* 0x004ea40000000000 */
[----:B--2---:R2:W-:Y:S01]  /*32b0*/  SYNCS.ARRIVE.TRANS64.RED.A1T0 RZ, [R3+URZ], RZ ;  /* 0x000000ff03ff79a7 */ /* 0x0045e200081004ff */
[----:B------:R2:W4:Y:S01]  /*32c0*/  @P0 SYNCS.PHASECHK.TRANS64.TRYWAIT P1, [UR5], R2 ;  /* 0x00000002ff0005a7 */ /* 0x0005220008021105 */
[----:B------:R-:W1:Y:S02]  /*32d0*/  SYNCS.PHASECHK.TRANS64.TRYWAIT P0, [UR29+0xc0], R0 ;  /* 0x0000c000ff0075a7 */ /* 0x000e64000800111d */
[----:B-1234-:R-:W-:Y:S05]  /*32e0*/  @!P0 BRA `(.L_x_55) ;  /* 0x0000005c003c8947 */ /* 0x01efea0003800000 */
.L_x_128:
[----:B------:R-:W-:Y:S01]  /*32f0*/  IADD3 R10, PT, PT, R10, 0x1, RZ ;  /* 0x000000010a0a7810 */ /* 0x000fe20007ffe0ff */
[----:B------:R-:W-:Y:S06]  /*3300*/  BRA.U !UP4, `(.L_x_56) ;  /* 0x000000010cc07547 */ /* 0x000fec000b800000 */
[----:B------:R-:W-:Y:S01]  /*3310*/  UPLOP3.LUT UP2, UPT, UPT, UPT, UPT, 0x40, 0x4 ;  /* 0x000000000004789c */ /* 0x000fe20003f4e870 */
[----:B------:R-:W-:Y:S01]  /*3320*/  UMOV UR25, UR40 ;  /* 0x0000002800197c82 */ /* 0x000fe20008000000 */
[----:B------:R-:W-:Y:S01]  /*3330*/  UMOV UR24, UR31 ;  /* 0x0000001f00187c82 */ /* 0x000fe20008000000 */
[----:B------:R-:W-:-:S08]  /*3340*/  UMOV UR5, UR23 ;  /* 0x0000001700057c82 */ /* 0x000fd00008000000 */
.L_x_59:
[----:B------:R-:W-:Y:S02]  /*3350*/  UIADD3 UR25, UPT, UPT, UR25, 0x1, URZ ;  /* 0x0000000119197890 */ /* 0x000fe4000fffe0ff */
[----:B--2---:R-:W-:Y:S02]  /*3360*/  ULEA UR7, UR5, UR27, 0x3 ;  /* 0x0000001b05077291 */ /* 0x004fe4000f8e18ff */
[----:B------:R-:W-:Y:S01]  /*3370*/  UISETP.NE.AND UP3, UPT, UR25, URZ, UPT ;  /* 0x000000ff1900728c */ /* 0x000fe2000bf65270 */
[----:B---3--:R-:W-:Y:S10]  /*3380*/  @P1 BRA `(.L_x_57) ;  /* 0x00000000000c1947 */ /* 0x008ff40003800000 */
[----:B-1----:R-:W-:Y:S04]  /*3390*/  SHF.L.U32 R2, R8, 0x1f, RZ ;  /* 0x0000001f08027819 */ /* 0x002fe800000006ff */
[----:B------:R-:W1:Y:S02]  /*33a0*/  SYNCS.PHASECHK.TRANS64.TRYWAIT P0, [UR7], R2 ;  /* 0x00000002ff0075a7 */ /* 0x000e640008001107 */
[----:B-1----:R-:W-:Y:S05]  /*33b0*/  @!P0 BRA `(.L_x_58) ;  /* 0x0000005c00208947 */ /* 0x002fea0003800000 */
.L_x_57:
[----:B------:R-:W-:Y:S01]  /*33c0*/  UISETP.NE.AND UP0, UPT, UR24, 0x1, UPT ;  /* 0x000000011800788c */ /* 0x000fe2000bf05270 */
[----:B------:R-:W-:Y:S01]  /*33d0*/  PLOP3.LUT P1, PT, PT, PT, PT, 0x80, 0x8 ;  /* 0x000000000008781c */ /* 0x000fe20003f2f070 */
[----:B------:R-:W-:Y:S02]  /*33e0*/  UIADD3 UR6, UPT, UPT, UR5, 0x1, URZ ;  /* 0x0000000105067890 */ /* 0x000fe4000fffe0ff */
[----:B------:R-:W-:Y:S02]  /*33f0*/  UIADD3 UR26, UPT, UPT, UR7, 0x28, URZ ;  /* 0x00000028071a7890 */ /* 0x000fe4000fffe0ff */
[----:B------:R-:W-:Y:S01]  /*3400*/  UISETP.NE.AND UP1, UPT, UR6, 0x5, UPT ;  /* 0x000000050600788c */ /* 0x000fe2000bf25270 */
[----:B------:R-:W-:Y:S01]  /*3410*/  PLOP3.LUT P0, PT, PT, PT, UP0, 0x80, 0x8 ;  /* 0x000000000008781c */ /* 0x000fe20003f0f008 */
[----:B------:R-:W-:Y:S02]  /*3420*/  UIADD3 UR24, UPT, UPT, UR24, -0x1, URZ ;  /* 0xffffffff18187890 */ /* 0x000fe4000fffe0ff */
[----:B------:R-:W-:Y:S02]  /*3430*/  USEL UR8, URZ, 0x1, UP1 ;  /* 0x00000001ff087887 */ /* 0x000fe40008800000 */
[----:B------:R-:W-:Y:S01]  /*3440*/  USEL UR23, UR6, URZ, UP1 ;  /* 0x000000ff06177287 */ /* 0x000fe20008800000 */
[----:B------:R-:W-:Y:S01]  /*3450*/  UMOV UR7, 0x40004040 ;  /* 0x4000404000077882 */ /* 0x000fe20000000000 */
[----:B------:R-:W-:Y:S02]  /*3460*/  UMOV UR9, 0x40004040 ;  /* 0x4000404000097882 */ /* 0x000fe40000000000 */
[----:B------:R-:W-:Y:S01]  /*3470*/  @UP0 ULEA UR6, UR23, UR27, 0x3 ;  /* 0x0000001b17060291 */ /* 0x000fe2000f8e18ff */
[----:B------:R-:W-:Y:S01]  /*3480*/  LOP3.LUT R8, R8, UR8, RZ, 0x3c, !PT ;  /* 0x0000000808087c12 */ /* 0x000fe2000f8e3cff */
[----:B------:R-:W-:Y:S01]  /*3490*/  ULEA UR8, UR5, UR28, 0xa ;  /* 0x0000001c05087291 */ /* 0x000fe2000f8e50ff */
[----:B------:R-:W-:Y:S02]  /*34a0*/  UMOV UR21, 0x40004040 ;  /* 0x4000404000157882 */ /* 0x000fe40000000000 */
[----:B-1----:R-:W-:Y:S01]  /*34b0*/  @P0 SHF.L.U32 R0, R8, 0x1f, RZ ;  /* 0x0000001f08000819 */ /* 0x002fe200000006ff */
[----:B------:R-:W-:Y:S02]  /*34c0*/  UIADD3 UR18, UPT, UPT, UR8, 0x2, URZ ;  /* 0x0000000208127890 */ /* 0x000fe4000fffe0ff */
[----:B------:R-:W-:Y:S01]  /*34d0*/  UIADD3 UR14, UPT, UPT, UR8, 0x4, URZ ;  /* 0x00000004080e7890 */ /* 0x000fe2000fffe0ff */
[----:B------:R2:W3:Y:S01]  /*34e0*/  @P0 SYNCS.PHASECHK.TRANS64.TRYWAIT P1, [UR6], R0 ;  /* 0x00000000ff0005a7 */ /* 0x0004e20008021106 */
[----:B------:R-:W-:Y:S02]  /*34f0*/  UIMAD UR6, UR5, 0x380, UR4 ;  /* 0x00000380050678a4 */ /* 0x000fe4000f8e0204 */
[----:B------:R-:W-:Y:S02]  /*3500*/  UIADD3 UR10, UPT, UPT, UR8, 0x6, URZ ;  /* 0x00000006080a7890 */ /* 0x000fe4000fffe0ff */
[----:B------:R-:W-:Y:S02]  /*3510*/  UIADD3 UR20, UPT, UPT, UR6, 0x2, URZ ;  /* 0x0000000206147890 */ /* 0x000fe4000fffe0ff */
[----:B------:R-:W-:Y:S02]  /*3520*/  UIADD3 UR16, UPT, UPT, UR6, 0x4, URZ ;  /* 0x0000000406107890 */ /* 0x000fe4000fffe0ff */
[----:B------:R-:W-:Y:S01]  /*3530*/  UIADD3 UR12, UPT, UPT, UR6, 0x6, URZ ;  /* 0x00000006060c7890 */ /* 0x000fe2000fffe0ff */
[----:B------:R2:W-:Y:S01]  /*3540*/  UTCHMMA gdesc[UR8], gdesc[UR6], tmem[UR22], tmem[UR38], idesc[UR39], UP2 ;  /* 0x00ff2606080075ea */ /* 0x0005e20009000016 */
[----:B------:R-:W-:Y:S01]  /*3550*/  UPLOP3.LUT UP2, UPT, UPT, UPT, UPT, 0x80, 0x8 ;  /* 0x000000000008789c */ /* 0x000fe20003f4f070 */
[----:B------:R-:W-:Y:S01]  /*3560*/  UMOV UR19, 0x40004040 ;  /* 0x4000404000137882 */ /* 0x000fe20000000000 */
[----:B------:R-:W-:Y:S01]  /*3570*/  UMOV UR17, 0x40004040 ;  /* 0x4000404000117882 */ /* 0x000fe20000000000 */
[----:B------:R2:W-:Y:S01]  /*3580*/  UTCHMMA gdesc[UR18], gdesc[UR20], tmem[UR22], tmem[UR36], idesc[UR37], UPT ;  /* 0x00ff2414120075ea */ /* 0x0005e2000b800016 */
[----:B------:R-:W-:Y:S01]  /*3590*/  UMOV UR15, 0x40004040 ;  /* 0x40004040000f7882 */ /* 0x000fe20000000000 */
[----:B------:R-:W-:Y:S01]  /*35a0*/  UMOV UR13, 0x40004040 ;  /* 0x40004040000d7882 */ /* 0x000fe20000000000 */
[----:B------:R-:W-:Y:S01]  /*35b0*/  UMOV UR11, 0x40004040 ;  /* 0x40004040000b7882 */ /* 0x000fe20000000000 */
[----:B------:R2:W-:Y:S01]  /*35c0*/  UTCHMMA gdesc[UR14], gdesc[UR16], tmem[UR22], tmem[UR34], idesc[UR35], UPT ;  /* 0x00ff22100e0075ea */ /* 0x0005e2000b800016 */
[----:B------:R2:W-:Y:S01]  /*35d0*/  UTCHMMA gdesc[UR10], gdesc[UR12], tmem[UR22], tmem[UR32], idesc[UR33], UPT ;  /* 0x00ff200c0a0075ea */ /* 0x0005e2000b800016 */
[----:B------:R2:W-:Y:S01]  /*35e0*/  UTCBAR [UR26], URZ ;  /* 0x000000ff1a0073e9 */ /* 0x0005e200080000ff */
[----:B------:R-:W-:Y:S01]  /*35f0*/  UMOV UR5, UR23 ;  /* 0x0000001700057c82 */ /* 0x000fe20008000000 */
[----:B------:R-:W-:Y:S05]  /*3600*/  BRA.U UP3, `(.L_x_59) ;  /* 0xfffffffd03507547 */ /* 0x000fea000b83ffff */
.L_x_56:
[----:B------:R-:W-:Y:S01]  /*3610*/  UIADD3 UR5, UPT, UPT, UR30, 0x1, URZ ;  /* 0x000000011e057890 */ /* 0x000fe2000fffe0ff */
[----:B------:R-:W-:Y:S01]  /*3620*/  LOP3.LUT P0, RZ, R6, 0x1, RZ, 0xc0, !PT ;  /* 0x0000000106ff7812 */ /* 0x000fe2000780c0ff */
[----:B--2---:R-:W-:Y:S01]  /*3630*/  UIADD3 UR6, UPT, UPT, UR29, 0xa0, URZ ;  /* 0x000000a01d067890 */ /* 0x004fe2000fffe0ff */
[----:B---3--:R-:W-:Y:S01]  /*3640*/  ISETP.NE.AND P1, PT, R10, 0x2, PT ;  /* 0x000000020a00780c */ /* 0x008fe20003f25270 */
[----:B------:R-:W-:-:S03]  /*3650*/  UISETP.NE.AND UP0, UPT, UR5, 0x4, UPT ;  /* 0x000000040500788c */ /* 0x000fc6000bf05270 */
[----:B-1----:R-:W-:Y:S01]  /*3660*/  SEL R0, RZ, 0x1, P1 ;  /* 0x00000001ff007807 */ /* 0x002fe20000800000 */
[----:B------:R-:W-:Y:S01]  /*3670*/  USEL UR7, URZ, 0x1, UP0 ;  /* 0x00000001ff077887 */ /* 0x000fe20008000000 */
[----:B------:R-:W-:Y:S01]  /*3680*/  SEL R10, R10, RZ, P1 ;  /* 0x000000ff0a0a7207 */ /* 0x000fe20000800000 */
[----:B------:R-:W-:Y:S01]  /*3690*/  USEL UR30, UR5, URZ, UP0 ;  /* 0x000000ff051e7287 */ /* 0x000fe20008000000 */
[----:B------:R2:W-:Y:S01]  /*36a0*/  UTCBAR [UR6], URZ ;  /* 0x000000ff060073e9 */ /* 0x0005e200080000ff */
[----:B------:R-:W-:Y:S02]  /*36b0*/  LOP3.LUT R9, R9, R0, RZ, 0x3c, !PT ;  /* 0x0000000009097212 */ /* 0x000fe400078e3cff */
[----:B------:R-:W-:Y:S01]  /*36c0*/  LOP3.LUT R11, R11, UR7, RZ, 0x3c, !PT ;  /* 0x000000070b0b7c12 */ /* 0x000fe2000f8e3cff */
[----:B------:R-:W-:Y:S07]  /*36d0*/  @P0 BRA `(.L_x_60) ;  /* 0xfffffff800a00947 */ /* 0x000fee000383ffff */
[----:B------:R-:W1:Y:S01]  /*36e0*/  S2UR UR8, SR_CgaCtaId ;  /* 0x00000000000879c3 */ /* 0x000e620000008800 */
[----:B------:R-:W-:Y:S01]  /*36f0*/  ELECT P0, URZ, PT ;  /* 0x0000000000ff782f */ /* 0x000fe20003800000 */
[----:B------:R-:W-:Y:S01]  /*3700*/  IMAD.MOV.U32 R0, RZ, RZ, 0x1 ;  /* 0x00000001ff007424 */ /* 0x000fe200078e00ff */
[----:B------:R-:W-:Y:S01]  /*3710*/  UIADD3 UR27, UPT, UPT, UR27, 0xc0, URZ ;  /* 0x000000c01b1b7890 */ /* 0x000fe2000fffe0ff */
[----:B------:R-:W-:Y:S01]  /*3720*/  SHF.L.U32 R2, R11, 0x1f, RZ ;  /* 0x0000001f0b027819 */ /* 0x000fe200000006ff */
[----:B------:R-:W-:-:S03]  /*3730*/  UMOV UR4, 0x40 ;  /* 0x0000004000047882 */ /* 0x000fc60000000000 */
[----:B------:R-:W-:Y:S01]  /*3740*/  UVIRTCOUNT.DEALLOC.SMPOOL 0x80 ;  /* 0x000000800000784c */ /* 0x000fe20000000000 */
[----:B-1----:R-:W-:Y:S02]  /*3750*/  ULEA UR8, UR8, UR4, 0x18 ;  /* 0x0000000408087291 */ /* 0x002fe4000f8ec0ff */
[----:B------:R-:W-:-:S07]  /*3760*/  ULEA UR4, UR30, UR27, 0x3 ;  /* 0x0000001b1e047291 */ /* 0x000fce000f8e18ff */
[----:B------:R1:W-:Y:S02]  /*3770*/  @P0 STS.U8 [UR8+0x1c], R0 ;  /* 0x00001c00ff000988 */ /* 0x0003e40008000008 */
[----:B------:R-:W3:Y:S02]  /*3780*/  SYNCS.PHASECHK.TRANS64.TRYWAIT P0, [UR4], R2 ;  /* 0x00000002ff0075a7 */ /* 0x000ee40008001104 */
[----:B-1-3--:R-:W-:Y:S05]  /*3790*/  @!P0 BRA `(.L_x_61) ;  /* 0x0000005800408947 */ /* 0x00afea0003800000 */
.L_x_131:
[----:B------:R-:W-:-:S04]  /*37a0*/  UIADD3 UR4, UPT, UPT, UR30, 0x1, URZ ;  /* 0x000000011e047890 */ /* 0x000fc8000fffe0ff */
[----:B------:R-:W-:-:S04]  /*37b0*/  UISETP.NE.AND UP0, UPT, UR4, 0x4, UPT ;  /* 0x000000040400788c */ /* 0x000fc8000bf05270 */
[----:B--2---:R-:W-:Y:S02]  /*37c0*/  USEL UR6, URZ, 0x1, UP0 ;  /* 0x00000001ff067887 */ /* 0x004fe40008000000 */
[----:B------:R-:W-:-:S04]  /*37d0*/  USEL UR4, UR4, URZ, UP0 ;  /* 0x000000ff04047287 */ /* 0x000fc80008000000 */
[----:B------:R-:W-:Y:S01]  /*37e0*/  ULEA UR5, UR4, UR27, 0x3 ;  /* 0x0000001b04057291 */ /* 0x000fe2000f8e18ff */
[----:B-1----:R-:W-:-:S04]  /*37f0*/  LOP3.LUT R2, R11, UR6, RZ, 0x3c, !PT ;  /* 0x000000060b027c12 */ /* 0x002fc8000f8e3cff */
[----:B------:R-:W-:-:S04]  /*3800*/  SHF.L.U32 R3, R2, 0x1f, RZ ;  /* 0x0000001f02037819 */ /* 0x000fc800000006ff */
[----:B------:R-:W1:Y:S02]  /*3810*/  SYNCS.PHASECHK.TRANS64.TRYWAIT P0, [UR5], R3 ;  /* 0x00000003ff0075a7 */ /* 0x000e640008001105 */
[----:B-1----:R-:W-:Y:S05]  /*3820*/  @!P0 BRA `(.L_x_62) ;  /* 0x0000005800348947 */ /* 0x002fea0003800000 */
.L_x_133:
        /* <DEDUP_REMOVED lines=9> */
.L_x_135:
[----:B------:R-:W-:-:S04]  /*38c0*/  UIADD3 UR4, UPT, UPT, UR4, 0x1, URZ ;  /* 0x0000000104047890 */ /* 0x000fc8000fffe0ff */
[----:B------:R-:W-:-:S04]  /*38d0*/  UISETP.NE.AND UP0, UPT, UR4, 0x4, UPT ;  /* 0x000000040400788c */ /* 0x000fc8000bf05270 */
[----:B------:R-:W-:Y:S02]  /*38e0*/  USEL UR5, URZ, 0x1, UP0 ;  /* 0x00000001ff057887 */ /* 0x000fe40008000000 */
[----:B------:R-:W-:-:S04]  /*38f0*/  USEL UR4, UR4, URZ, UP0 ;  /* 0x000000ff04047287 */ /* 0x000fc80008000000 */
[----:B------:R-:W-:Y:S01]  /*3900*/  ULEA UR4, UR4, UR27, 0x3 ;  /* 0x0000001b04047291 */ /* 0x000fe2000f8e18ff */
[----:B------:R-:W-:-:S04]  /*3910*/  LOP3.LUT R2, R2, UR5, RZ, 0x3c, !PT ;  /* 0x0000000502027c12 */ /* 0x000fc8000f8e3cff */
[----:B------:R-:W-:-:S04]  /*3920*/  SHF.L.U32 R2, R2, 0x1f, RZ ;  /* 0x0000001f02027819 */ /* 0x000fc800000006ff */
[----:B------:R-:W2:Y:S02]  /*3930*/  SYNCS.PHASECHK.TRANS64.TRYWAIT P0, [UR4], R2 ;  /* 0x00000002ff0075a7 */ /* 0x000ea40008001104 */
[----:B--2---:R-:W-:Y:S05]  /*3940*/  @!P0 BRA `(.L_x_64) ;  /* 0x00000058001c8947 */ /* 0x004fea0003800000 */
.L_x_137:
[----:B------:R-:W-:Y:S01]  /*3950*/  NOP ;  /* 0x0000000000007918 */ /* 0x000fe20000000000 */
[----:B-1----:R-:W1:Y:S01]  /*3960*/  LDS R0, [UR8+0x14] ;  /* 0x00001408ff007984 */ /* 0x002e620008000800 */
[----:B------:R-:W-:Y:S01]  /*3970*/  ULOP3.LUT UR4, UR41, 0xffff, URZ, 0xc0, !UPT ;  /* 0x0000ffff29047892 */ /* 0x000fe2000f8ec0ff */
[----:B------:R-:W-:Y:S01]  /*3980*/  UMOV UR5, 0xffff ;  /* 0x0000ffff00057882 */ /* 0x000fe20000000000 */
[----:B------:R-:W-:Y:S02]  /*3990*/  UMOV UR6, 0x1 ;  /* 0x0000000100067882 */ /* 0x000fe40000000000 */
[----:B------:R-:W-:-:S04]  /*39a0*/  USHF.R.U32.HI UR4, URZ, 0x5, UR4 ;  /* 0x00000005ff047899 */ /* 0x000fc80008011604 */
[----:B------:R-:W-:Y:S02]  /*39b0*/  USHF.L.U32 UR5, UR5, UR4, URZ ;  /* 0x0000000405057299 */ /* 0x000fe400080006ff */
[----:B------:R-:W-:-:S04]  /*39c0*/  USHF.L.U32 UR4, UR6, UR4, URZ ;  /* 0x0000000406047299 */ /* 0x000fc800080006ff */
[----:B-1----:R-:W-:-:S04]  /*39d0*/  LOP3.LUT R0, R0, UR5, RZ, 0xc0, !PT ;  /* 0x0000000500007c12 */ /* 0x002fc8000f8ec0ff */
[----:B------:R-:W-:-:S13]  /*39e0*/  ISETP.NE.AND P0, PT, R0, UR5, PT ;  /* 0x0000000500007c0c */ /* 0x000fda000bf05270 */
[----:B------:R-:W-:Y:S05]  /*39f0*/  @P0 BRA `(.L_x_65) ;  /* 0x0000000000580947 */ /* 0x000fea0003800000 */
[----:B------:R-:W1:Y:S02]  /*3a00*/  LDS R0, [UR8+0x18] ;  /* 0x00001808ff007984 */ /* 0x000e640008000800 */
[----:B-1----:R-:W-:-:S04]  /*3a10*/  LOP3.LUT R0, R0, UR4, RZ, 0xc0, !PT ;  /* 0x0000000400007c12 */ /* 0x002fc8000f8ec0ff */
[----:B------:R-:W-:-:S13]  /*3a20*/  ISETP.NE.AND P0, PT, R0, UR4, PT ;  /* 0x0000000400007c0c */ /* 0x000fda000bf05270 */
[----:B------:R-:W-:Y:S05]  /*3a30*/  @P0 BRA `(.L_x_66) ;  /* 0x00000000003c0947 */ /* 0x000fea0003800000 */
[----:B------:R-:W1:Y:S01]  /*3a40*/  S2R R2, SR_LANEID ;  /* 0x0000000000027919 */ /* 0x000e620000000000 */
[----:B------:R-:W-:-:S06]  /*3a50*/  ULOP3.LUT UR5, URZ, UR5, URZ, 0x33, !UPT ;  /* 0x00000005ff057292 */ /* 0x000fcc000f8e33ff */
[----:B------:R-:W-:-:S04]  /*3a60*/  IMAD.U32 R0, RZ, RZ, UR5 ;  /* 0x00000005ff007e24 */ /* 0x000fc8000f8e00ff */
[----:B------:R2:W3:Y:S02]  /*3a70*/  REDUX UR7, R0 ;  /* 0x00000000000773c4 */ /* 0x0004e40000000000 */
[----:B------:R4:W-:Y:S01]  /*3a80*/  UTCATOMSWS.AND URZ, UR5 ;  /* 0x0000000500ff79e3 */ /* 0x0009e20008000000 */
[----:B--2---:R-:W-:Y:S01]  /*3a90*/  LOP3.LUT R0, RZ, UR4, RZ, 0x33, !PT ;  /* 0x00000004ff007c12 */ /* 0x004fe2000f8e33ff */
[----:B------:R-:W-:Y:S02]  /*3aa0*/  VOTEU.ANY UR4, UPT, PT ;  /* 0x0000000000047886 */ /* 0x000fe400038e0100 */
[----:B------:R-:W-:Y:S02]  /*3ab0*/  UFLO.U32 UR4, UR4 ;  /* 0x00000004000472bd */ /* 0x000fe400080e0000 */
[----:B------:R-:W2:Y:S04]  /*3ac0*/  REDUX UR6, R0 ;  /* 0x00000000000673c4 */ /* 0x000ea80000000000 */
[----:B-1----:R-:W-:-:S02]  /*3ad0*/  ISETP.EQ.U32.AND P0, PT, R2, UR4, PT ;  /* 0x0000000402007c0c */ /* 0x002fc4000bf02070 */
[----:B---3--:R-:W-:-:S11]  /*3ae0*/  MOV R2, UR7 ;  /* 0x0000000700027c02 */ /* 0x008fd60008000f00 */
[----:B------:R4:W-:Y:S01]  /*3af0*/  @P0 ATOMS.AND RZ, [UR8+0x14], R2 ;  /* 0x00001402ffff098c */ /* 0x0009e2000a800008 */
[----:B--2---:R-:W-:-:S05]  /*3b00*/  IMAD.U32 R0, RZ, RZ, UR6 ;  /* 0x00000006ff007e24 */ /* 0x004fca000f8e00ff */
[----:B------:R4:W-:Y:S01]  /*3b10*/  @P0 ATOMS.AND RZ, [UR8+0x18], R0 ;  /* 0x00001800ffff098c */ /* 0x0009e2000a800008 */
[----:B------:R-:W-:Y:S05]  /*3b20*/  BRA `(.L_x_67) ;  /* 0x0000000000147947 */ /* 0x000fea0003800000 */
.L_x_66:
[----:B------:R-:W-:Y:S02]  /*3b30*/  MOV R2, 0x3b50 ;  /* 0x00003b5000027802 */ /* 0x000fe40000000f00 */
[----:B-----5:R-:W-:Y:S05]  /*3b40*/  CALL.REL.NOINC `($__internal_0_$__cuda_sm10x_tcgen05_guardrail_trap_col_being_dealloced_not_returned_by_alloc) ;  /* 0x0000005800507944 */ /* 0x020fea0003c00000 */
[----:B------:R-:W-:Y:S05]  /*3b50*/  BRA `(.L_x_67) ;  /* 0x0000000000087947 */ /* 0x000fea0003800000 */
.L_x_65:
[----:B------:R-:W-:Y:S02]  /*3b60*/  MOV R2, 0x3b80 ;  /* 0x00003b8000027802 */ /* 0x000fe40000000f00 */
[----:B-----5:R-:W-:Y:S05]  /*3b70*/  CALL.REL.NOINC `($__internal_2_$__cuda_sm10x_tcgen05_guardrail_trap_unallocated_columns_being_dealloced) ;  /* 0x00000058005c7944 */ /* 0x020fea0003c00000 */
.L_x_67:
[----:B------:R-:W-:Y:S01]  /*3b80*/  NOP ;  /* 0x0000000000007918 */ /* 0x000fe20000000000 */
[----:B----4-:R-:W-:Y:S05]  /*3b90*/  EXIT ;  /* 0x000000000000794d */ /* 0x010fea0003800000 */
.L_x_49:
[----:B------:R-:W-:-:S09]  /*3ba0*/  UISETP.NE.OR UP0, UPT, UR18, 0x3, !UP3 ;  /* 0x000000031200788c */ /* 0x000fd2000df05670 */
[----:B------:R-:W-:Y:S05]  /*3bb0*/  BRA.U UP0, `(.L_x_68) ;  /* 0x0000000d00d87547 */ /* 0x000fea000b800000 */
[----:B------:R-:W2:Y:S01]  /*3bc0*/  LDCU.64 UR4, c[0x0][0x888] ;  /* 0x00011100ff0477ac */ /* 0x000ea20008000a00 */
[----:B------:R-:W-:Y:S02]  /*3bd0*/  HFMA2 R9, -RZ, RZ, 0, 0 ;  /* 0x00000000ff097431 */ /* 0x000fe400000001ff */
[----:B------:R-:W-:Y:S01]  /*3be0*/  IMAD.MOV.U32 R11, RZ, RZ, 0x1 ;  /* 0x00000001ff0b7424 */ /* 0x000fe200078e00ff */
[----:B------:R-:W-:Y:S01]  /*3bf0*/  MOV R8, 0x7000 ;  /* 0x0000700000087802 */ /* 0x000fe20000000f00 */
[----:B------:R-:W3:Y:S01]  /*3c00*/  LDCU UR44, c[0x0][0x370] ;  /* 0x00006e00ff2c77ac */ /* 0x000ee20008000800 */
[----:B------:R-:W-:Y:S01]  /*3c10*/  IMAD.MOV.U32 R10, RZ, RZ, RZ ;  /* 0x000000ffff0a7224 */ /* 0x000fe200078e00ff */
[----:B------:R-:W3:Y:S01]  /*3c20*/  LDCU.128 UR48, c[0x0][0xb10] ;  /* 0x00016200ff3077ac */ /* 0x000ee20008000c00 */
[----:B------:R-:W4:Y:S01]  /*3c30*/  LDCU UR37, c[0x0][0x374] ;  /* 0x00006e80ff2577ac */ /* 0x000f220008000800 */
[----:B------:R-:W1:Y:S01]  /*3c40*/  LDCU.64 UR42, c[0x0][0x890] ;  /* 0x00011200ff2a77ac */ /* 0x000e620008000a00 */
[----:B------:R-:W1:Y:S01]  /*3c50*/  LDCU UR29, c[0x0][0xb0c] ;  /* 0x00016180ff1d77ac */ /* 0x000e620008000800 */
[----:B--2---:R-:W-:Y:S01]  /*3c60*/  UISETP.NE.U32.AND UP0, UPT, UR4, URZ, UPT ;  /* 0x000000ff0400728c */ /* 0x004fe2000bf05070 */
[----:B------:R-:W2:Y:S01]  /*3c70*/  LDCU UR56, c[0x0][0xb20] ;  /* 0x00016400ff3877ac */ /* 0x000ea20008000800 */
[----:B------:R-:W2:Y:S01]  /*3c80*/  LDCU UR4, c[0x0][0xb30] ;  /* 0x00016600ff0477ac */ /* 0x000ea20008000800 */
[----:B---3--:R-:W-:-:S02]  /*3c90*/  UIMAD.WIDE.U32 UR8, UR44, UR48, URZ ;  /* 0x000000302c0872a5 */ /* 0x008fc4000f8e00ff */
[----:B----4-:R-:W-:Y:S02]  /*3ca0*/  UIMAD.WIDE.U32 UR10, UR37, UR51, URZ ;  /* 0x00000033250a72a5 */ /* 0x010fe4000f8e00ff */
[----:B-1----:R-:W-:Y:S02]  /*3cb0*/  UISETP.NE.U32.AND UP6, UPT, UR42, URZ, UPT ;  /* 0x000000ff2a00728c */ /* 0x002fe4000bfc5070 */
[----:B------:R-:W-:Y:S01]  /*3cc0*/  UISETP.NE.AND.EX UP5, UPT, UR5, URZ, UPT, UP0 ;  /* 0x000000ff0500728c */ /* 0x000fe2000bfa5300 */
[----:B------:R-:W-:Y:S01]  /*3cd0*/  UMOV UR6, 0x400 ;  /* 0x0000040000067882 */ /* 0x000fe20000000000 */
[----:B------:R-:W-:Y:S01]  /*3ce0*/  UISETP.NE.AND UP0, UPT, UR21, 0x1, UPT ;  /* 0x000000011500788c */ /* 0x000fe2000bf05270 */
[----:B------:R-:W-:Y:S01]  /*3cf0*/  UMOV UR8, UR9 ;  /* 0x0000000900087c82 */ /* 0x000fe20008000000 */
[----:B------:R-:W-:Y:S01]  /*3d00*/  UMOV UR45, UR11 ;  /* 0x0000000b002d7c82 */ /* 0x000fe20008000000 */
[----:B------:R-:W-:Y:S01]  /*3d10*/  UISETP.NE.AND UP0, UPT, UR29, 0x1, UPT ;  /* 0x000000011d00788c */ /* 0x000fe2000bf05270 */
[----:B------:R-:W1:Y:S01]  /*3d20*/  LDCU.64 UR54, c[0x0][0x348] ;  /* 0x00006900ff3677ac */ /* 0x000e620008000a00 */
[----:B------:R-:W-:Y:S01]  /*3d30*/  UMOV UR30, URZ ;  /* 0x000000ff001e7c82 */ /* 0x000fe20008000000 */
[----:B------:R-:W-:-:S02]  /*3d40*/  UPLOP3.LUT UP1, UPT, UPT, UPT, UPT, 0x40, 0x4 ;  /* 0x000000000004789c */ /* 0x000fc40003f2e870 */
[----:B------:R-:W-:Y:S01]  /*3d50*/  UISETP.GE.AND UP3, UPT, UR21, 0x1, UPT ;  /* 0x000000011500788c */ /* 0x000fe2000bf66270 */
[----:B------:R-:W3:Y:S01]  /*3d60*/  LDCU.64 UR22, c[0x0][0xb28] ;  /* 0x00016500ff1677ac */ /* 0x000ee20008000a00 */
[----:B------:R-:W-:Y:S02]  /*3d70*/  ULEA UR6, UR15, UR6, 0x18 ;  /* 0x000000060f067291 */ /* 0x000fe4000f8ec0ff */
[----:B------:R-:W-:Y:S02]  /*3d80*/  UISETP.NE.AND.EX UP6, UPT, UR43, URZ, UPT, UP6 ;  /* 0x000000ff2b00728c */ /* 0x000fe4000bfc5360 */
[----:B------:R-:W-:Y:S02]  /*3d90*/  USHF.R.U32.HI UR52, URZ, UR49, UR8 ;  /* 0x00000031ff347299 */ /* 0x000fe40008011608 */
[----:B--2---:R-:W-:Y:S02]  /*3da0*/  USHF.R.U32.HI UR45, URZ, UR56, UR45 ;  /* 0x00000038ff2d7299 */ /* 0x004fe4000801162d */
[----:B------:R-:W-:-:S02]  /*3db0*/  UISETP.NE.AND UP0, UPT, UR50, 0x1, UPT ;  /* 0x000000013200788c */ /* 0x000fc4000bf05270 */
[----:B------:R-:W-:-:S11]  /*3dc0*/  UISETP.NE.AND UP4, UPT, UR4, 0x1, UPT ;  /* 0x000000010400788c */ /* 0x000fd6000bf85270 */
.L_x_76:
[C---:B------:R-:W-:Y:S02]  /*3dd0*/  LEA R3, R10.reuse, UR6, 0x3 ;  /* 0x000000060a037c11 */ /* 0x040fe4000f8e18ff */
[----:B------:R-:W-:Y:S02]  /*3de0*/  SHF.L.U32 R0, R9, 0x1f, RZ ;  /* 0x0000001f09007819 */ /* 0x000fe400000006ff */
[----:B------:R-:W-:Y:S02]  /*3df0*/  LEA R4, R10, UR6, 0x4 ;  /* 0x000000060a047c11 */ /* 0x000fe4000f8e20ff */
[----:B--2---:R-:W2:Y:S02]  /*3e00*/  SYNCS.PHASECHK.TRANS64.TRYWAIT P0, [R3+URZ+0x80], R0 ;  /* 0x00008000030075a7 */ /* 0x004ea400080011ff */
[----:B--2---:R-:W-:Y:S05]  /*3e10*/  @!P0 BRA `(.L_x_69) ;  /* 0x0000005400008947 */ /* 0x004fea0003800000 */
.L_x_138:
[----:B------:R-:W4:Y:S01]  /*3e20*/  LDS.128 R4, [R4+0x110] ;  /* 0x0001100004047984 */ /* 0x000f220000000c00 */
[----:B------:R-:W-:Y:S01]  /*3e30*/  UISETP.GE.AND UP0, UPT, UR21, 0x1, UPT ;  /* 0x000000011500788c */ /* 0x000fe2000bf06270 */
[----:B------:R-:W-:Y:S01]  /*3e40*/  @!PT LDS RZ, [RZ] ;  /* 0x00000000fffff984 */ /* 0x000fe20000000800 */
[----:B------:R-:W-:Y:S01]  /*3e50*/  @!PT LDS RZ, [RZ] ;  /* 0x00000000fffff984 */ /* 0x000fe20000000800 */
[----:B------:R-:W-:Y:S01]  /*3e60*/  @!PT LDS RZ, [RZ] ;  /* 0x00000000fffff984 */ /* 0x000fe20000000800 */
[----:B------:R-:W-:Y:S01]  /*3e70*/  @!PT LDS RZ, [RZ] ;  /* 0x00000000fffff984 */ /* 0x000fe20000000800 */
[----:B------:R1:W-:Y:S06]  /*3e80*/  MEMBAR.ALL.CTA ;  /* 0x0000000000007992 */ /* 0x0003ec0000008000 */
[----:B-1----:R-:W1:Y:S01]  /*3e90*/  FENCE.VIEW.ASYNC.S ;  /* 0x00000000000073c6 */ /* 0x002e620000000000 */
[----:B----4-:R-:W-:Y:S11]  /*3ea0*/  LOP3.LUT P0, RZ, R6, 0x1, RZ, 0xc0, !PT ;  /* 0x0000000106ff7812 */ /* 0x010ff6000780c0ff */
[----:B------:R-:W-:Y:S02]  /*3eb0*/  @!UPT UIADD3 URZ, UPT, UPT, URZ, URZ, URZ ;  /* 0x000000fffffff290 */ /* 0x000fe4000fffe0ff */
[----:B-1----:R-:W-:Y:S01]  /*3ec0*/  VOTEU.ANY UP3, P0 ;  /* 0x0000000000ff7886 */ /* 0x002fe20000060100 */
[----:B------:R-:W-:Y:S11]  /*3ed0*/  PLOP3.LUT P0, PT, PT, PT, UP3, 0x80, 0x8 ;  /* 0x000000000008781c */ /* 0x000ff60003f0f038 */
[----:B------:R-:W-:Y:S02]  /*3ee0*/  @!UPT UIADD3 URZ, UPT, UPT, URZ, URZ, URZ ;  /* 0x000000fffffff290 */ /* 0x000fe4000fffe0ff */
[----:B--2---:R-:W-:Y:S02]  /*3ef0*/  @P0 SHF.R.U32.HI R0, RZ, 0x10, R5 ;  /* 0x00000010ff000819 */ /* 0x004fe40000011605 */
[----:B------:R-:W-:Y:S02]  /*3f00*/  @P0 MOV R2, R4 ;  /* 0x0000000400020202 */ /* 0x000fe40000000f00 */
[----:B------:R-:W-:Y:S01]  /*3f10*/  @P0 R2UR UR4, R0 ;  /* 0x00000000000402ca */ /* 0x000fe200000e0000 */
[----:B------:R-:W-:Y:S01]  /*3f20*/  VIADD R0, R3, 0x90 ;  /* 0x0000009003007836 */ /* 0x000fe20000000000 */
[----:B------:R-:W-:Y:S02]  /*3f30*/  @P0 LOP3.LUT R4, R5, 0xffff, RZ, 0xc0, !PT ;  /* 0x0000ffff05040812 */ /* 0x000fe400078ec0ff */
[----:B------:R-:W-:Y:S02]  /*3f40*/  @P0 R2UR UR7, R2 ;  /* 0x00000000020702ca */ /* 0x000fe400000e0000 */
[----:B------:R-:W-:Y:S02]  /*3f50*/  PRMT R0, RZ, 0x654, R0 ;  /* 0x00000654ff007816 */ /* 0x000fe40000000000 */
[----:B------:R-:W-:Y:S02]  /*3f60*/  @P0 R2UR UR5, R4 ;  /* 0x00000000040502ca */ /* 0x000fe400000e0000 */
[----:B------:R1:W-:Y:S03]  /*3f70*/  SYNCS.ARRIVE.TRANS64.RED.A1T0 RZ, [R0+URZ], RZ ;  /* 0x000000ff00ff79a7 */ /* 0x0003e600081004ff */
[----:B------:R-:W-:Y:S04]  /*3f80*/  @UP3 UMOV UR31, UR4 ;  /* 0x00000004001f3c82 */ /* 0x000fe80008000000 */
[----:B------:R-:W-:Y:S04]  /*3f90*/  @UP3 UMOV UR14, UR7 ;  /* 0x00000007000e3c82 */ /* 0x000fe80008000000 */
[----:B------:R-:W-:Y:S01]  /*3fa0*/  @UP3 UMOV UR13, UR5 ;  /* 0x00000005000d3c82 */ /* 0x000fe20008000000 */
[----:B------:R-:W-:Y:S05]  /*3fb0*/  BRA.U !UP0, `(.L_x_70) ;  /* 0x0000000108c07547 */ /* 0x000fea000b800000 */
[----:B------:R-:W-:Y:S02]  /*3fc0*/  UIMAD.WIDE.U32 UR10, UR13, UR51, URZ ;  /* 0x000000330d0a72a5 */ /* 0x000fe4000f8e00ff */
[----:B------:R-:W-:Y:S02]  /*3fd0*/  UP2UR UR12, UPR, URZ, 0x4 ;  /* 0x00000004ff0c7883 */ /* 0x000fe40008000000 */
[----:B------:R-:W-:Y:S02]  /*3fe0*/  UISETP.NE.AND UP2, UPT, UR50, 0x1, UPT ;  /* 0x000000013200788c */ /* 0x000fe4000bf45270 */
[----:B------:R-:W-:Y:S02]  /*3ff0*/  UIMAD.WIDE.U32 UR16, UR14, UR48, URZ ;  /* 0x000000300e1072a5 */ /* 0x000fe4000f8e00ff */
[----:B------:R-:W-:Y:S02]  /*4000*/  USEL UR4, UR37, UR45, !UP2 ;  /* 0x0000002d25047287 */ /* 0x000fe4000d000000 */
[----:B------:R-:W-:Y:S02]  /*4010*/  UISETP.NE.AND UP0, UPT, UR29, 0x1, UPT ;  /* 0x000000011d00788c */ /* 0x000fe4000bf05270 */
[----:B------:R-:W-:Y:S02]  /*4020*/  UP2UR UR20, UPR, URZ, 0x2 ;  /* 0x00000002ff147883 */ /* 0x000fe40008000000 */
[----:B------:R-:W-:Y:S02]  /*4030*/  UISETP.NE.AND UP1, UPT, UR21, 0x1, UPT ;  /* 0x000000011500788c */ /* 0x000fe4000bf25270 */
[----:B---3--:R-:W-:Y:S02]  /*4040*/  UIMAD.WIDE.U32 UR18, UR4, UR22, URZ ;  /* 0x00000016041272a5 */ /* 0x008fe4000f8e00ff */
[----:B------:R-:W-:Y:S01]  /*4050*/  USEL UR8, UR44, UR52, !UP0 ;  /* 0x000000342c087287 */ /* 0x000fe2000c000000 */
[----:B------:R-:W-:Y:S02]  /*4060*/  UMOV UR5, UR11 ;  /* 0x0000000b00057c82 */ /* 0x000fe40008000000 */
[----:B------:R-:W-:Y:S02]  /*4070*/  USHF.R.U32.HI UR7, URZ, UR56, UR5 ;  /* 0x00000038ff077299 */ /* 0x000fe40008011605 */
[----:B------:R-:W-:Y:S02]  /*4080*/  UIMAD.WIDE.U32 UR24, UR8, UR22, URZ ;  /* 0x00000016081872a5 */ /* 0x000fe4000f8e00ff */
[----:B------:R-:W-:Y:S02]  /*4090*/  USEL UR7, UR13, UR7, !UP2 ;  /* 0x000000070d077287 */ /* 0x000fe4000d000000 */
[----:B------:R-:W-:Y:S02]  /*40a0*/  UISETP.NE.AND UP2, UPT, UR12, URZ, UPT ;  /* 0x000000ff0c00728c */ /* 0x000fe4000bf45270 */
[----:B------:R-:W-:Y:S01]  /*40b0*/  UIMAD.WIDE.U32 UR10, UR7, UR22, URZ ;  /* 0x00000016070a72a5 */ /* 0x000fe2000f8e00ff */
[----:B------:R-:W-:Y:S02]  /*40c0*/  UMOV UR5, UR17 ;  /* 0x0000001100057c82 */ /* 0x000fe40008000000 */
[----:B------:R-:W-:Y:S03]  /*40d0*/  USHF.R.U32.HI UR9, URZ, UR49, UR5 ;  /* 0x00000031ff097299 */ /* 0x000fe60008011605 */
[----:B------:R-:W-:Y:S02]  /*40e0*/  UMOV UR5, UR19 ;  /* 0x0000001300057c82 */ /* 0x000fe40008000000 */
[----:B------:R-:W-:Y:S03]  /*40f0*/  @UP1 USHF.R.U32.HI UR4, URZ, UR23, UR5 ;  /* 0x00000017ff041299 */ /* 0x000fe60008011605 */
[----:B------:R-:W-:Y:S01]  /*4100*/  UMOV UR5, UR25 ;  /* 0x0000001900057c82 */ /* 0x000fe20008000000 */
[----:B------:R-:W-:Y:S02]  /*4110*/  UIMAD UR4, UR21, UR4, URZ ;  /* 0x00000004150472a4 */ /* 0x000fe4000f8e02ff */
[----:B------:R-:W-:Y:S02]  /*4120*/  @UP1 USHF.R.U32.HI UR8, URZ, UR23, UR5 ;  /* 0x00000017ff081299 */ /* 0x000fe40008011605 */
[----:B------:R-:W-:Y:S02]  /*4130*/  USEL UR5, UR14, UR9, !UP0 ;  /* 0x000000090e057287 */ /* 0x000fe4000c000000 */
[----:B------:R-:W-:Y:S02]  /*4140*/  UIMAD UR9, UR21, UR8, URZ ;  /* 0x00000008150972a4 */ /* 0x000fe4000f8e02ff */
[----:B------:R-:W-:Y:S03]  /*4150*/  UISETP.GE.AND UP0, UPT, UR7, UR4, UPT ;  /* 0x000000040700728c */ /* 0x000fe6000bf06270 */
[----:B------:R-:W-:Y:S01]  /*4160*/  UMOV UR4, UR11 ;  /* 0x0000000b00047c82 */ /* 0x000fe20008000000 */
[----:B------:R-:W-:Y:S02]  /*4170*/  UISETP.GE.OR UP0, UPT, UR5, UR9, UP0 ;  /* 0x000000090500728c */ /* 0x000fe40008706670 */
[----:B------:R-:W-:Y:S02]  /*4180*/  USHF.R.U32.HI UR4, URZ, UR23, UR4 ;  /* 0x00000017ff047299 */ /* 0x000fe40008011604 */
[----:B------:R-:W-:Y:S02]  /*4190*/  UIMAD.WIDE.U32 UR10, UR5, UR22, URZ ;  /* 0x00000016050a72a5 */ /* 0x000fe4000f8e00ff */
[----:B------:R-:W-:Y:S04]  /*41a0*/  USEL UR12, UR7, UR4, !UP1 ;  /* 0x00000004070c7287 */ /* 0x000fe8000c800000 */
[----:B------:R-:W-:Y:S01]  /*41b0*/  UIADD3 UR9, UPT, UPT, -UR12, URZ, URZ ;  /* 0x000000ff0c097290 */ /* 0x000fe2000fffe1ff */
[----:B------:R-:W-:Y:S02]  /*41c0*/  @!UP0 UMOV UR4, UR11 ;  /* 0x0000000b00048c82 */ /* 0x000fe40008000000 */
[----:B------:R-:W-:Y:S02]  /*41d0*/  @!UP0 USHF.R.U32.HI UR4, URZ, UR23, UR4 ;  /* 0x00000017ff048299 */ /* 0x000fe40008011604 */
[----:B------:R-:W-:Y:S02]  /*41e0*/  UIMAD UR9, UR21, UR9, UR7 ;  /* 0x00000009150972a4 */ /* 0x000fe4000f8e0207 */
[----:B------:R-:W-:Y:S02]  /*41f0*/  @!UP0 USEL UR4, UR5, UR4, !UP1 ;  /* 0x0000000405048287 */ /* 0x000fe4000c800000 */
[----:B------:R-:W-:Y:S02]  /*4200*/  UISETP.NE.AND UP1, UPT, UR20, URZ, UPT ;  /* 0x000000ff1400728c */ /* 0x000fe4000bf25270 */
[----:B------:R-:W-:Y:S02]  /*4210*/  @!UP0 UIMAD UR8, UR8, UR9, UR4 ;  /* 0x00000009080882a4 */ /* 0x000fe4000f8e0204 */
[----:B------:R-:W-:Y:S02]  /*4220*/  @!UP0 UIADD3 UR10, UPT, UPT, UR12, -UR4, URZ ;  /* 0x800000040c0a8290 */ /* 0x000fe4000fffe0ff */
[----:B------:R-:W-:Y:S02]  /*4230*/  UIADD3 UR9, UPT, UPT, -UR7, URZ, URZ ;  /* 0x000000ff07097290 */ /* 0x000fe4000fffe1ff */
[----:B------:R-:W-:Y:S02]  /*4240*/  UIADD3 UR4, UPT, UPT, -UR5, URZ, URZ ;  /* 0x000000ff05047290 */ /* 0x000fe4000fffe1ff */
[----:B------:R-:W-:Y:S03]  /*4250*/  @!UP0 UIMAD UR7, UR10, UR21, UR5 ;  /* 0x000000150a0782a4 */ /* 0x000fe6000f8e0205 */
[----:B------:R-:W-:Y:S01]  /*4260*/  @!UP0 UMOV UR5, UR8 ;  /* 0x0000000800058c82 */ /* 0x000fe20008000000 */
[----:B------:R-:W-:Y:S02]  /*4270*/  UIMAD UR8, UR29, UR4, UR14 ;  /* 0x000000041d0872a4 */ /* 0x000fe4000f8e020e */
[----:B------:R-:W-:Y:S02]  /*4280*/  UIMAD UR4, UR50, UR9, UR13 ;  /* 0x00000009320472a4 */ /* 0x000fe4000f8e020d */
[----:B------:R-:W-:Y:S02]  /*4290*/  UIMAD UR14, UR5, UR29, UR8 ;  /* 0x0000001d050e72a4 */ /* 0x000fe4000f8e0208 */
[----:B------:R-:W-:Y:S11]  /*42a0*/  UIMAD UR13, UR7, UR50, UR4 ;  /* 0x00000032070d72a4 */ /* 0x000ff6000f8e0204 */
[----:B------:R-:W-:Y:S01]  /*42b0*/  @!UPT UIADD3 URZ, UPT, UPT, URZ, URZ, URZ ;  /* 0x000000fffffff290 */ /* 0x000fe2000fffe0ff */
.L_x_70:
[----:B------:R-:W2:Y:S01]  /*42c0*/  @!UP4 LDCU.128 UR16, c[0x0][0xb10] ;  /* 0x00016200ff10c7ac */ /* 0x000ea20008000c00 */
[----:B------:R-:W-:Y:S04]  /*42d0*/  ISETP.NE.U32.AND P0, PT, RZ, UR42, PT ;  /* 0x0000002aff007c0c */ /* 0x000fe8000bf05070 */
[----:B------:R-:W-:Y:S01]  /*42e0*/  ISETP.NE.AND.EX P0, PT, RZ, UR43, PT, P0 ;  /* 0x0000002bff007c0c */ /* 0x000fe2000bf05300 */
[----:B------:R-:W4:Y:S01]  /*42f0*/  @!UP4 LDCU UR5, c[0x0][0xb0c] ;  /* 0x00016180ff05c7ac */ /* 0x000f220008000800 */
[----:B--2---:R-:W-:Y:S02]  /*4300*/  UIMAD.WIDE.U32 UR8, UR14, UR16, URZ ;  /* 0x000000100e0872a5 */ /* 0x004fe4000f8e00ff */
[----:B------:R-:W-:Y:S05]  /*4310*/  UIMAD.WIDE.U32 UR10, UR13, UR19, URZ ;  /* 0x000000130d0a72a5 */ /* 0x000fea000f8e00ff */
[----:B------:R-:W-:Y:S01]  /*4320*/  @!UP4 UMOV UR4, UR9 ;  /* 0x000000090004cc82 */ /* 0x000fe20008000000 */
[----:B----4-:R-:W-:Y:S02]  /*4330*/  @!UP4 UISETP.NE.AND UP0, UPT, UR5, 0x1, UPT ;  /* 0x000000010500c88c */ /* 0x010fe4000bf05270 */
[----:B------:R-:W-:Y:S01]  /*4340*/  @!UP4 USHF.R.U32.HI UR4, URZ, UR17, UR4 ;  /* 0x00000011ff04c299 */ /* 0x000fe20008011604 */
[----:B------:R-:W-:Y:S03]  /*4350*/  @!UP4 UMOV UR7, UR11 ;  /* 0x0000000b0007cc82 */ /* 0x000fe60008000000 */
[----:B------:R-:W-:Y:S02]  /*4360*/  @!UP4 USEL UR8, UR14, UR4, !UP0 ;  /* 0x000000040e08c287 */ /* 0x000fe4000c000000 */
[----:B------:R-:W-:Y:S05]  /*4370*/  @!UP4 UISETP.NE.AND UP0, UPT, UR18, 0x1, UPT ;  /* 0x000000011200c88c */ /* 0x000fea000bf05270 */
[----:B------:R-:W2:Y:S02]  /*4380*/  @!UP4 LDCU UR4, c[0x0][0xb20] ;  /* 0x00016400ff04c7ac */ /* 0x000ea40008000800 */
[----:B--2---:R-:W-:Y:S04]  /*4390*/  @!UP4 USHF.R.U32.HI UR7, URZ, UR4, UR7 ;  /* 0x00000004ff07c299 */ /* 0x004fe80008011607 */
[----:B------:R-:W-:Y:S04]  /*43a0*/  @!UP4 USEL UR7, UR13, UR7, !UP0 ;  /* 0x000000070d07c287 */ /* 0x000fe8000c000000 */
[----:B------:R-:W-:Y:S02]  /*43b0*/  @!UP4 UIADD3 UR4, UPT, UPT, -UR8, UR7, URZ ;  /* 0x000000070804c290 */ /* 0x000fe4000fffe1ff */
[----:B------:R-:W-:Y:S02]  /*43c0*/  @!UP4 UIADD3 UR7, UPT, UPT, UR8, -UR7, URZ ;  /* 0x800000070807c290 */ /* 0x000fe4000fffe0ff */
[----:B------:R-:W-:Y:S02]  /*43d0*/  @!UP4 UIMAD UR14, UR4, UR5, UR14 ;  /* 0x00000005040ec2a4 */ /* 0x000fe4000f8e020e */
[----:B------:R-:W-:Y:S01]  /*43e0*/  @!UP4 UIMAD UR13, UR7, UR18, UR13 ;  /* 0x00000012070dc2a4 */ /* 0x000fe2000f8e020d */
[----:B------:R-:W-:Y:S11]  /*43f0*/  BRA.U UP1, `(.L_x_71) ;  /* 0x0000000101107547 */ /* 0x000ff6000b800000 */
[----:B------:R-:W-:Y:S04]  /*4400*/  MOV R2, UR53 ;  /* 0x0000003500027c02 */ /* 0x000fe80008000f00 */
[----:B------:R-:W-:Y:S04]  /*4410*/  SHF.L.U32 R2, R2, 0x1f, RZ ;  /* 0x0000001f02027819 */ /* 0x000fe800000006ff */
[----:B------:R-:W2:Y:S02]  /*4420*/  SYNCS.PHASECHK.TRANS64.TRYWAIT P1, [UR6+0x78], R2 ;  /* 0x00007802ff0075a7 */ /* 0x000ea40008021106 */
[----:B--2---:R-:W-:Y:S05]  /*4430*/  @!P1 BRA `(.L_x_72) ;  /* 0x0000004c008c9947 */ /* 0x004fea0003800000 */
.L_x_71:
[----:B------:R-:W-:Y:S05]  /*4440*/  BRA.U !UP6, `(.L_x_73) ;  /* 0x000000010e387547 */ /* 0x000fea000b800000 */
[----:B------:R-:W-:Y:S01]  /*4450*/  UPLOP3.LUT UP2, UPT, UPT, UPT, UP5, 0x80, 0x8 ;  /* 0x000000000008789c */ /* 0x000fe20003f4f050 */
[----:B-1----:R-:W-:Y:S01]  /*4460*/  HFMA2 R0, -RZ, RZ, 0, 5.9604644775390625e-08 ;  /* 0x00000001ff007431 */ /* 0x002fe200000001ff */
[----:B------:R-:W1:Y:S01]  /*4470*/  LDCU.64 UR8, c[0x0][0x358] ;  /* 0x00006b00ff0877ac */ /* 0x000e620008000a00 */
[----:B------:R-:W-:Y:S03]  /*4480*/  IMAD.MOV.U32 R234, RZ, RZ, 0x1 ;  /* 0x00000001ffea7424 */ /* 0x000fe600078e00ff */
[----:B------:R-:W-:Y:S05]  /*4490*/  PLOP3.LUT P1, PT, PT, PT, UP2, 0x80, 0x8 ;  /* 0x000000000008781c */ /* 0x000fea0003f2f028 */
[----:B------:R-:W2:Y:S01]  /*44a0*/  @UP2 LDCU.64 UR4, c[0x0][0x888] ;  /* 0x00011100ff0427ac */ /* 0x000ea20008000a00 */
[----:B------:R-:W-:Y:S07]  /*44b0*/  @UP2 UIMAD UR7, UR36, UR42, URZ ;  /* 0x0000002a240722a4 */ /* 0x000fee000f8e02ff */
[----:B------:R-:W-:Y:S01]  /*44c0*/  @!P1 PRMT R234, R0, 0x7610, R234 ;  /* 0x0000761000ea9816 */ /* 0x000fe200000000ea */
[----:B--2---:R-:W-:Y:S06]  /*44d0*/  @UP2 UIMAD.WIDE UR4, UR7, 0x4, UR4 ;  /* 0x00000004070428a5 */ /* 0x004fec000f8e0204 */
[----:B------:R-:W-:Y:S01]  /*44e0*/  IMAD.U32 R2, RZ, RZ, UR4 ;  /* 0x00000004ff027e24 */ /* 0x000fe2000f8e00ff */
[----:B------:R-:W-:Y:S04]  /*44f0*/  MOV R3, UR5 ;  /* 0x0000000500037c02 */ /* 0x000fe80008000f00 */
[----:B------:R-:W2:Y:S01]  /*4500*/  @!UP2 LDCU UR4, c[0x0][0x880] ;  /* 0x00011000ff04a7ac */ /* 0x000ea20008000800 */
[----:B-1---5:R4:W5:Y:S02]  /*4510*/  @P1 LDG.E R121, desc[UR8][R2.64] ;  /* 0x0000000802791981 */ /* 0x022964000c1e1900 */
[----:B--2-4-:R-:W-:Y:S07]  /*4520*/  @!P1 IMAD.U32 R121, RZ, RZ, UR4 ;  /* 0x00000004ff799e24 */ /* 0x014fee000f8e00ff */
.L_x_73:
[----:B-----5:R-:W-:Y:S01]  /*4530*/  @!P0 FSETP.EQ.AND P1, PT, R121, RZ, PT ;  /* 0x000000ff7900820b */ /* 0x020fe20003f22000 */
[----:B------:R-:W-:Y:S01]  /*4540*/  @!UPT UIADD3 URZ, UPT, UPT, URZ, URZ, URZ ;  /* 0x000000fffffff290 */ /* 0x000fe2000fffe0ff */
[----:B------:R-:W-:Y:S11]  /*4550*/  @!P0 BRA `(.L_x_74) ;  /* 0x0000000000148947 */ /* 0x000ff60003800000 */
[----:B------:R-:W-:Y:S02]  /*4560*/  LOP3.LUT P0, RZ, R234, 0xff, RZ, 0xc0, !PT ;  /* 0x000000ffeaff7812 */ /* 0x000fe4000780c0ff */
[----:B------:R-:W-:Y:S04]  /*4570*/  PLOP3.LUT P1, PT, PT, PT, UP2, 0x80, 0x8 ;  /* 0x000000000008781c */ /* 0x000fe80003f2f028 */
[----:B------:R-:W-:Y:S07]  /*4580*/  PLOP3.LUT P1, PT, P1, PT, PT, 0x8, 0x80 ;  /* 0x000000000080781c */ /* 0x000fee0000f2e170 */
[----:B------:R-:W-:Y:S11]  /*4590*/  @P0 FSETP.EQ.AND P1, PT, R121, RZ, PT ;  /* 0x000000ff7900020b */ /* 0x000ff60003f22000 */
[----:B------:R-:W-:Y:S02]  /*45a0*/  @!UPT UIADD3 URZ, UPT, UPT, URZ, URZ, URZ ;  /* 0x000000fffffff290 */ /* 0x000fe4000fffe0ff */
.L_x_74:
[----:B------:R-:W-:Y:S01]  /*45b0*/  ULEA UR5, UR30, UR6, 0x3 ;  /* 0x000000061e057291 */ /* 0x000fe2000f8e18ff */
[----:B-1----:R-:W-:Y:S02]  /*45c0*/  SHF.L.U32 R0, R11, 0x1f, RZ ;  /* 0x0000001f0b007819 */ /* 0x002fe400000006ff */
[----:B------:R-:W-:Y:S01]  /*45d0*/  ELECT P0, URZ, PT ;  /* 0x0000000000ff782f */ /* 0x000fe20003800000 */
[----:B------:R-:W-:Y:S05]  /*45e0*/  VIADD R10, R10, 0x1 ;  /* 0x000000010a0a7836 */ /* 0x000fea0000000000 */
[----:B------:R-:W1:Y:S02]  /*45f0*/  SYNCS.PHASECHK.TRANS64.TRYWAIT P2, [UR5+0x60], R0 ;  /* 0x00006000ff0075a7 */ /* 0x000e640008041105 */
[----:B-1----:R-:W-:Y:S05]  /*4600*/  @!P2 BRA `(.L_x_75) ;  /* 0x0000004c0030a947 */ /* 0x002fea0003800000 */
.L_x_141:
[----:B------:R-:W-:Y:S01]  /*4610*/  UIADD3 UR33, UPT, UPT, UR5, 0x50, URZ ;  /* 0x0000005005217890 */ /* 0x000fe2000fffe0ff */
[----:B------:R-:W-:Y:S01]  /*4620*/  PLOP3.LUT P0, PT, P1, P0, PT, 0xf2, 0x2f ;  /* 0x00000000002f781c */ /* 0x000fe20000f01e72 */
[----:B------:R-:W-:Y:S01]  /*4630*/  UMOV UR40, 0x0 ;  /* 0x0000000000287882 */ /* 0x000fe20000000000 */
[----:B------:R-:W-:Y:S01]  /*4640*/  UMOV UR41, 0x10000000 ;  /* 0x1000000000297882 */ /* 0x000fe20000000000 */
[----:B------:R-:W-:Y:S01]  /*4650*/  UMOV UR12, UR36 ;  /* 0x00000024000c7c82 */ /* 0x000fe20008000000 */
[----:B------:R-:W-:Y:S01]  /*4660*/  UMOV UR20, UR36 ;  /* 0x0000002400147c82 */ /* 0x000fe20008000000 */
[----:B------:R-:W-:Y:S01]  /*4670*/  UMOV UR28, UR36 ;  /* 0x00000024001c7c82 */ /* 0x000fe20008000000 */
[----:B------:R-:W-:Y:S01]  /*4680*/  UMOV UR9, UR33 ;  /* 0x0000002100097c82 */ /* 0x000fe20008000000 */
[----:B------:R-:W-:Y:S01]  /*4690*/  UMOV UR17, UR33 ;  /* 0x0000002100117c82 */ /* 0x000fe20008000000 */
[----:B------:R-:W-:Y:S01]  /*46a0*/  UMOV UR25, UR33 ;  /* 0x0000002100197c82 */ /* 0x000fe20008000000 */
[C---:B------:R-:W-:Y:S04]  /*46b0*/  ISETP.NE.AND P1, PT, R10.reuse, 0x2, PT ;  /* 0x000000020a00780c */ /* 0x040fe80003f25270 */
[----:B------:R-:W-:Y:S01]  /*46c0*/  VOTEU.ALL UP0, P0 ;  /* 0x0000000000ff7886 */ /* 0x000fe20000000000 */
[----:B-1----:R-:W-:Y:S02]  /*46d0*/  SEL R0, RZ, 0x1, P1 ;  /* 0x00000001ff007807 */ /* 0x002fe40000800000 */
[----:B------:R-:W-:Y:S02]  /*46e0*/  SEL R10, R10, RZ, P1 ;  /* 0x000000ff0a0a7207 */ /* 0x000fe40000800000 */
[----:B------:R-:W-:Y:S01]  /*46f0*/  @!UP0 UIADD3 UR38, UP1, UPT, UR54, 0x580, URZ ;  /* 0x0000058036268890 */ /* 0x000fe2000ff3e0ff */
[----:B------:R-:W-:Y:S01]  /*4700*/  LOP3.LUT R9, R9, R0, RZ, 0x3c, !PT ;  /* 0x0000000009097212 */ /* 0x000fe200078e3cff */
[----:B------:R-:W-:Y:S02]  /*4710*/  @!UP0 UIMAD UR4, UR30, 0x7000, UR6 ;  /* 0x000070001e0488a4 */ /* 0x000fe4000f8e0206 */
[----:B------:R-:W-:Y:S02]  /*4720*/  @!UP0 UIADD3.X UR39, UPT, UPT, URZ, UR55, URZ, UP1, !UPT ;  /* 0x00000037ff278290 */ /* 0x000fe40008ffe4ff */
[----:B------:R-:W-:Y:S02]  /*4730*/  @!UP0 USHF.L.U32 UR35, UR46, 0x7, URZ ;  /* 0x000000072e238899 */ /* 0x000fe400080006ff */
[----:B------:R-:W-:Y:S02]  /*4740*/  @!UP0 UIMAD UR34, UR47, 0x70, URZ ;  /* 0x000000702f2288a4 */ /* 0x000fe4000f8e02ff */
[----:B------:R-:W-:Y:S01]  /*4750*/  @!UP0 UIADD3 UR32, UPT, UPT, UR4, 0x200, URZ ;  /* 0x0000020004208890 */ /* 0x000fe2000fffe0ff */
[----:B------:R-:W-:Y:S01]  /*4760*/  VOTEU.ALL UP1, P0 ;  /* 0x0000000000ff7886 */ /* 0x000fe20000020000 */
[----:B------:R-:W-:Y:S02]  /*4770*/  @!UP0 UIADD3 UR10, UPT, UPT, UR34, 0x10, URZ ;  /* 0x00000010220a8890 */ /* 0x000fe4000fffe0ff */
[----:B------:R-:W-:Y:S01]  /*4780*/  @!UP0 UIADD3 UR8, UPT, UPT, UR4, 0x1200, URZ ;  /* 0x0000120004088890 */ /* 0x000fe2000fffe0ff */
[----:B------:R-:W-:Y:S01]  /*4790*/  UMOV UR11, UR35 ;  /* 0x00000023000b7c82 */ /* 0x000fe20008000000 */
[----:B------:R-:W-:Y:S03]  /*47a0*/  @!UP0 UIADD3 UR18, UPT, UPT, UR34, 0x20, URZ ;  /* 0x0000002022128890 */ /* 0x000fe6000fffe0ff */
[----:B------:R1:W-:Y:S01]  /*47b0*/  @!UP1 UTMALDG.3D [UR32], [UR38], desc[UR40] ;  /* 0x00002820260095b4 */ /* 0x0003e20008011000 */
[----:B------:R-:W-:Y:S01]  /*47c0*/  VOTEU.ALL UP1, P0 ;  /* 0x0000000000ff7886 */ /* 0x000fe20000020000 */
[----:B------:R-:W-:Y:S01]  /*47d0*/  @!UP0 UIADD3 UR16, UPT, UPT, UR4, 0x2200, URZ ;  /* 0x0000220004108890 */ /* 0x000fe2000fffe0ff */
[----:B------:R-:W-:Y:S01]  /*47e0*/  UMOV UR19, UR35 ;  /* 0x0000002300137c82 */ /* 0x000fe20008000000 */
[----:B------:R-:W-:Y:S02]  /*47f0*/  @!UP0 UIADD3 UR26, UPT, UPT, UR34, 0x30, URZ ;  /* 0x00000030221a8890 */ /* 0x000fe4000fffe0ff */
[----:B------:R-:W-:Y:S01]  /*4800*/  @!UP0 UIADD3 UR24, UPT, UPT, UR4, 0x3200, URZ ;  /* 0x0000320004188890 */ /* 0x000fe2000fffe0ff */
[----:B------:R2:W-:Y:S01]  /*4810*/  @!UP1 UTMALDG.3D [UR8], [UR38], desc[UR40] ;  /* 0x00002808260095b4 */ /* 0x0005e20008011000 */
[----:B------:R-:W-:Y:S01]  /*4820*/  VOTEU.ALL UP1, P0 ;  /* 0x0000000000ff7886 */ /* 0x000fe20000020000 */
[----:B------:R-:W-:Y:S01]  /*4830*/  UMOV UR27, UR35 ;  /* 0x00000023001b7c82 */ /* 0x000fe20008000000 */
[----:B------:R-:W-:Y:S02]  /*4840*/  UIADD3 UR47, UPT, UPT, UR13, UR60, URZ ;  /* 0x0000003c0d2f7290 */ /* 0x000fe4000fffe0ff */
[----:B------:R-:W-:Y:S01]  /*4850*/  UIADD3 UR46, UPT, UPT, UR14, UR61, URZ ;  /* 0x0000003d0e2e7290 */ /* 0x000fe2000fffe0ff */
[----:B------:R4:W-:Y:S01]  /*4860*/  @!UP1 UTMALDG.3D [UR16], [UR38], desc[UR40] ;  /* 0x00002810260095b4 */ /* 0x0009e20008011000 */
[----:B------:R-:W-:Y:S05]  /*4870*/  VOTEU.ALL UP1, P0 ;  /* 0x0000000000ff7886 */ /* 0x000fea0000020000 */
[----:B------:R-:W-:Y:S01]  /*4880*/  @!UP1 UTMALDG.3D [UR24], [UR38], desc[UR40] ;  /* 0x00002818260095b4 */ /* 0x000fe20008011000 */
[----:B------:R-:W-:Y:S01]  /*4890*/  VOTEU.ALL UP1, P0 ;  /* 0x0000000000ff7886 */ /* 0x000fe20000020000 */
[----:B-1----:R-:W-:Y:S01]  /*48a0*/  UMOV UR36, UR31 ;  /* 0x0000001f00247c82 */ /* 0x002fe20008000000 */
[----:B--2---:R-:W-:Y:S02]  /*48b0*/  @!UP0 UIADD3 UR10, UPT, UPT, UR34, 0x40, URZ ;  /* 0x00000040220a8890 */ /* 0x004fe4000fffe0ff */
[----:B------:R-:W-:Y:S02]  /*48c0*/  @!UP0 UIADD3 UR8, UPT, UPT, UR4, 0x4200, URZ ;  /* 0x0000420004088890 */ /* 0x000fe4000fffe0ff */
[----:B----4-:R-:W-:Y:S02]  /*48d0*/  @!UP0 UIADD3 UR18, UPT, UPT, UR34, 0x50, URZ ;  /* 0x0000005022128890 */ /* 0x010fe4000fffe0ff */
[----:B------:R-:W-:Y:S05]  /*48e0*/  @!UP0 UIADD3 UR16, UPT, UPT, UR4, 0x5200, URZ ;  /* 0x0000520004108890 */ /* 0x000fea000fffe0ff */
[----:B------:R1:W-:Y:S01]  /*48f0*/  @!UP1 UTMALDG.3D [UR8], [UR38], desc[UR40] ;  /* 0x00002808260095b4 */ /* 0x0003e20008011000 */
[----:B------:R-:W-:Y:S02]  /*4900*/  UPLOP3.LUT UP1, UPT, UPT, UPT, UPT, 0x80, 0x8 ;  /* 0x000000000008789c */ /* 0x000fe40003f2f070 */
[----:B-1----:R-:W-:Y:S02]  /*4910*/  @!UP0 UIADD3 UR10, UPT, UPT, UR34, 0x60, URZ ;  /* 0x00000060220a8890 */ /* 0x002fe4000fffe0ff */
[----:B------:R-:W-:Y:S01]  /*4920*/  @!UP0 UIADD3 UR8, UPT, UPT, UR4, 0x6200, URZ ;  /* 0x0000620004088890 */ /* 0x000fe2000fffe0ff */
[----:B------:R-:W-:Y:S01]  /*4930*/  VOTEU.ALL UP0, P0 ;  /* 0x0000000000ff7886 */ /* 0x000fe20000000000 */
[----:B------:R-:W-:Y:S04]  /*4940*/  UIADD3 UR4, UPT, UPT, UR30, 0x1, URZ ;  /* 0x000000011e047890 */ /* 0x000fe8000fffe0ff */
[----:B------:R2:W-:Y:S01]  /*4950*/  @!UP0 UTMALDG.3D [UR16], [UR38], desc[UR40] ;  /* 0x00002810260085b4 */ /* 0x0005e20008011000 */
[----:B------:R-:W-:Y:S04]  /*4960*/  UISETP.NE.AND UP0, UPT, UR4, 0x2, UPT ;  /* 0x000000020400788c */ /* 0x000fe8000bf05270 */
[----:B------:R-:W-:Y:S02]  /*4970*/  USEL UR7, URZ, 0x1, UP0 ;  /* 0x00000001ff077887 */ /* 0x000fe40008000000 */
[----:B------:R-:W-:Y:S02]  /*4980*/  USEL UR30, UR4, URZ, UP0 ;  /* 0x000000ff041e7287 */ /* 0x000fe40008000000 */
[----:B------:R-:W-:Y:S01]  /*4990*/  VOTEU.ALL UP0, P0 ;  /* 0x0000000000ff7886 */ /* 0x000fe20000000000 */
[----:B------:R-:W-:Y:S01]  /*49a0*/  UPRMT UR4, UR15, 0x654, UR33 ;  /* 0x000006540f047896 */ /* 0x000fe20008000021 */
[----:B------:R-:W-:Y:S03]  /*49b0*/  LOP3.LUT R11, R11, UR7, RZ, 0x3c, !PT ;  /* 0x000000070b0b7c12 */ /* 0x000fe6000f8e3cff */
[----:B------:R2:W-:Y:S01]  /*49c0*/  @!UP0 UTMALDG.3D [UR8], [UR38], desc[UR40] ;  /* 0x00002808260085b4 */ /* 0x0005e20008011000 */
[----:B------:R2:W-:Y:S04]  /*49d0*/  @!P0 SYNCS.ARRIVE.TRANS64.RED.A0TR RZ, [UR5+0x50], R8 ;  /* 0x00005008ffff89a7 */ /* 0x0005e80008300405 */
[----:B------:R-:W-:Y:S01]  /*49e0*/  SYNCS.ARRIVE.TRANS64.RED.A1T0 RZ, [UR4], RZ ;  /* 0x000000ffffff79a7 */ /* 0x000fe20008100404 */
[----:B------:R-:W-:Y:S05]  /*49f0*/  BRA.U UP3, `(.L_x_76) ;  /* 0xfffffff103f47547 */ /* 0x000fea000b83ffff */
[----:B------:R-:W-:Y:S01]  /*4a00*/  UIADD3 UR6, UPT, UPT, UR6, 0x60, URZ ;  /* 0x0000006006067890 */ /* 0x000fe2000fffe0ff */
[----:B------:R-:W-:-:S03]  /*4a10*/  SHF.L.U32 R2, R11, 0x1f, RZ ;  /* 0x0000001f0b027819 */ /* 0x000fc600000006ff */
[----:B------:R-:W-:-:S09]  /*4a20*/  ULEA UR4, UR30, UR6, 0x3 ;  /* 0x000000061e047291 */ /* 0x000fd2000f8e18ff */
[----:B------:R-:W1:Y:S02]  /*4a30*/  SYNCS.PHASECHK.TRANS64.TRYWAIT P0, [UR4], R2 ;  /* 0x00000002ff0075a7 */ /* 0x000e640008001104 */
[----:B-1----:R-:W-:Y:S05]  /*4a40*/  @!P0 BRA `(.L_x_77) ;  /* 0x0000004800388947 */ /* 0x002fea0003800000 */
.L_x_143:
[----:B------:R-:W-:-:S04]  /*4a50*/  UIADD3 UR4, UPT, UPT, UR30, 0x1, URZ ;  /* 0x000000011e047890 */ /* 0x000fc8000fffe0ff */
[----:B------:R-:W-:-:S04]  /*4a60*/  UISETP.NE.AND UP0, UPT, UR4, 0x2, UPT ;  /* 0x000000020400788c */ /* 0x000fc8000bf05270 */
[----:B------:R-:W-:Y:S02]  /*4a70*/  USEL UR5, URZ, 0x1, UP0 ;  /* 0x00000001ff057887 */ /* 0x000fe40008000000 */
[----:B------:R-:W-:-:S04]  /*4a80*/  USEL UR4, UR4, URZ, UP0 ;  /* 0x000000ff04047287 */ /* 0x000fc80008000000 */
[----:B------:R-:W-:Y:S01]  /*4a90*/  ULEA UR4, UR4, UR6, 0x3 ;  /* 0x0000000604047291 */ /* 0x000fe2000f8e18ff */
[----:B-1----:R-:W-:-:S04]  /*4aa0*/  LOP3.LUT R2, R11, UR5, RZ, 0x3c, !PT ;  /* 0x000000050b027c12 */ /* 0x002fc8000f8e3cff */
[----:B------:R-:W-:Y:S01]  /*4ab0*/  SHF.L.U32 R2, R2, 0x1f, RZ ;  /* 0x0000001f02027819 */ /* 0x000fe200000006ff */
[----:B------:R-:W-:-:S07]  /*4ac0*/  IMAD.U32 R0, RZ, RZ, UR4 ;  /* 0x00000004ff007e24 */ /* 0x000fce000f8e00ff */
.L_x_78:
[----:B-1----:R1:W4:Y:S02]  /*4ad0*/  SYNCS.PHASECHK.TRANS64.TRYWAIT P0, [R0+URZ], R2 ;  /* 0x00000002000075a7 */ /* 0x00232400080011ff */
[----:B----4-:R-:W-:Y:S05]  /*4ae0*/  @!P0 NANOSLEEP.SYNCS 0x989680 ;  /* 0x009896800000895d */ /* 0x010fea0003900000 */
[----:B------:R-:W4:Y:S02]  /*4af0*/  @!P0 SYNCS.PHASECHK.TRANS64 P0, [R0+URZ], R2 ;  /* 0x00000002000085a7 */ /* 0x000f2400080010ff */
[----:B--234-:R-:W-:Y:S05]  /*4b00*/  @P0 EXIT ;  /* 0x000000000000094d */ /* 0x01cfea0003800000 */
[----:B------:R-:W-:Y:S05]  /*4b10*/  BRA `(.L_x_78) ;  /* 0xfffffffc00ec7947 */ /* 0x000fea000383ffff */
.L_x_68:
[----:B------:R-:W-:-:S06]  /*4b20*/  UISETP.GE.AND UP0, UPT, UR18, 0x4, UPT ;  /* 0x000000041200788c */ /* 0x000fcc000bf06270 */
[----:B------:R-:W-:-:S13]  /*4b30*/  PLOP3.LUT P0, PT, PT, PT, UP0, 0x80, 0x8 ;  /* 0x000000000008781c */ /* 0x000fda0003f0f008 */
[----:B-1----:R-:W-:Y:S05]  /*4b40*/  @!P0 EXIT ;  /* 0x000000000000894d */ /* 0x002fea0003800000 */
[----:B------:R-:W-:Y:S01]  /*4b50*/  BAR.SYNC.DEFER_BLOCKING 0x6, 0xa0 ;  /* 0x0182800000007b1d */ /* 0x000fe20000010000 */
[----:B------:R-:W-:-:S05]  /*4b60*/  IMAD.U32 R2, R2, 0x10000, RZ ;  /* 0x0001000002027824 */ /* 0x000fca00078e00ff */
[----:B------:R-:W-:Y:S02]  /*4b70*/  UMOV UR4, 0x400 ;  /* 0x0000040000047882 */ /* 0x000fe40000000000 */
[----:B------:R-:W1:Y:S01]  /*4b80*/  LDC.64 R230, c[0x0][0x888] ;  /* 0x00022200ffe67b82 */ /* 0x000e620000000a00 */
[----:B------:R-:W-:Y:S01]  /*4b90*/  ULEA UR4, UR15, UR4, 0x18 ;  /* 0x000000040f047291 */ /* 0x000fe2000f8ec0ff */
[----:B------:R-:W-:Y:S01]  /*4ba0*/  LOP3.LUT R2, R2, 0x600000, RZ, 0xc0, !PT ;  /* 0x0060000002027812 */ /* 0x000fe200078ec0ff */
[----:B------:R-:W2:Y:S01]  /*4bb0*/  LDCU UR42, c[0x0][0xb0c] ;  /* 0x00016180ff2a77ac */ /* 0x000ea20008000800 */
[----:B------:R-:W3:Y:S04]  /*4bc0*/  LDCU UR39, c[0x0][0xb30] ;  /* 0x00016600ff2777ac */ /* 0x000ee80008000800 */
[----:B------:R-:W4:Y:S01]  /*4bd0*/  LDC.64 R232, c[0x0][0x890] ;  /* 0x00022400ffe87b82 */ /* 0x000f220000000a00 */
[----:B------:R-:W1:Y:S01]  /*4be0*/  LDCU.64 UR62, c[0x0][0x888] ;  /* 0x00011100ff3e77ac */ /* 0x000e620008000a00 */
[----:B------:R-:W1:Y:S06]  /*4bf0*/  LDCU.64 UR40, c[0x0][0xb28] ;  /* 0x00016500ff2877ac */ /* 0x000e6c0008000a00 */
[----:B------:R-:W1:Y:S01]  /*4c00*/  LDC.64 R228, c[0x0][0x8b0] ;  /* 0x00022c00ffe47b82 */ /* 0x000e620000000a00 */
[----:B------:R-:W2:Y:S01]  /*4c10*/  LDS R0, [UR4+0x130] ;  /* 0x00013004ff007984 */ /* 0x000ea20008000800 */
[----:B------:R-:W1:Y:S01]  /*4c20*/  LDCU.128 UR56, c[0x0][0xb10] ;  /* 0x00016200ff3877ac */ /* 0x000e620008000c00 */
[----:B------:R-:W-:Y:S01]  /*4c30*/  UMOV UR53, 0x1 ;  /* 0x0000000100357882 */ /* 0x000fe20000000000 */
[----:B------:R-:W-:Y:S01]  /*4c40*/  UMOV UR44, URZ ;  /* 0x000000ff002c7c82 */ /* 0x000fe20008000000 */
[----:B------:R-:W-:Y:S01]  /*4c50*/  UMOV UR52, URZ ;  /* 0x000000ff00347c82 */ /* 0x000fe20008000000 */
[----:B------:R-:W-:Y:S01]  /*4c60*/  UMOV UR18, URZ ;  /* 0x000000ff00127c82 */ /* 0x000fe20008000000 */
[----:B------:R-:W-:Y:S01]  /*4c70*/  UMOV UR51, URZ ;  /* 0x000000ff00337c82 */ /* 0x000fe20008000000 */
[----:B------:R-:W-:Y:S01]  /*4c80*/  UMOV UR43, URZ ;  /* 0x000000ff002b7c82 */ /* 0x000fe20008000000 */
[----:B------:R-:W-:Y:S01]  /*4c90*/  UMOV UR50, URZ ;  /* 0x000000ff00327c82 */ /* 0x000fe20008000000 */
[----:B------:R-:W-:Y:S01]  /*4ca0*/  UMOV UR49, URZ ;  /* 0x000000ff00317c82 */ /* 0x000fe20008000000 */
[----:B--234-:R-:W-:-:S07]  /*4cb0*/  IADD3 R2, PT, PT, R0, R2, RZ ;  /* 0x0000000200027210 */ /* 0x01cfce0007ffe0ff */
.L_x_104:
[----:B--2---:R-:W2:Y:S01]  /*4cc0*/  S2UR UR45, SR_CgaCtaId ;  /* 0x00000000002d79c3 */ /* 0x004ea20000008800 */
[----:B------:R-:W-:Y:S01]  /*4cd0*/  UMOV UR4, 0x400 ;  /* 0x0000040000047882 */ /* 0x000fe20000000000 */
[----:B------:R-:W-:Y:S04]  /*4ce0*/  MOV R3, UR51 ;  /* 0x0000003300037c02 */ /* 0x000fe80008000f00 */
[----:B------:R-:W-:Y:S01]  /*4cf0*/  SHF.L.U32 R3, R3, 0x1f, RZ ;  /* 0x0000001f03037819 */ /* 0x000fe200000006ff */
[----:B--2---:R-:W-:Y:S04]  /*4d00*/  ULEA UR45, UR45, UR4, 0x18 ;  /* 0x000000042d2d7291 */ /* 0x004fe8000f8ec0ff */
[----:B------:R-:W-:Y:S09]  /*4d10*/  ULEA UR4, UR18, UR45, 0x3 ;  /* 0x0000002d12047291 */ /* 0x000ff2000f8e18ff */
[----:B------:R-:W2:Y:S02]  /*4d20*/  SYNCS.PHASECHK.TRANS64.TRYWAIT P0, [UR4+0x80], R3 ;  /* 0x00008003ff0075a7 */ /* 0x000ea40008001104 */
[----:B-12---:R-:W-:Y:S05]  /*4d30*/  @!P0 BRA `(.L_x_79) ;  /* 0x0000004400948947 */ /* 0x006fea0003800000 */
.L_x_145:
[----:B------:R-:W-:Y:S02]  /*4d40*/  ULEA UR5, UR18, UR45, 0x4 ;  /* 0x0000002d12057291 */ /* 0x000fe4000f8e20ff */
[----:B------:R-:W-:Y:S01]  /*4d50*/  UIADD3 UR4, UPT, UPT, UR4, 0x90, URZ ;  /* 0x0000009004047890 */ /* 0x000fe2000fffe0ff */
[----:B------:R-:W3:Y:S03]  /*4d60*/  LDCU UR10, c[0x0][0xb24] ;  /* 0x00016480ff0a77ac */ /* 0x000ee60008000800 */
[----:B------:R-:W-:Y:S03]  /*4d70*/  UPRMT UR4, URZ, 0x654, UR4 ;  /* 0x00000654ff047896 */ /* 0x000fe60008000004 */
[----:B------:R-:W4:Y:S01]  /*4d80*/  LDS.128 R4, [UR5+0x110] ;  /* 0x00011005ff047984 */ /* 0x000f220008000c00 */
[----:B------:R-:W-:Y:S01]  /*4d90*/  @!PT LDS RZ, [RZ] ;  /* 0x00000000fffff984 */ /* 0x000fe20000000800 */
[----:B------:R-:W-:Y:S01]  /*4da0*/  @!PT LDS RZ, [RZ] ;  /* 0x00000000fffff984 */ /* 0x000fe20000000800 */
[----:B------:R-:W-:Y:S01]  /*4db0*/  @!PT LDS RZ, [RZ] ;  /* 0x00000000fffff984 */ /* 0x000fe20000000800 */
[----:B------:R-:W-:Y:S01]  /*4dc0*/  @!PT LDS RZ, [RZ] ;  /* 0x00000000fffff984 */ /* 0x000fe20000000800 */
[----:B------:R1:W-:Y:S07]  /*4dd0*/  MEMBAR.ALL.CTA ;  /* 0x0000000000007992 */ /* 0x0003ee0000008000 */
[----:B-1----:R-:W1:Y:S02]  /*4de0*/  FENCE.VIEW.ASYNC.S ;  /* 0x00000000000073c6 */ /* 0x002e640000000000 */
[----:B-1----:R-:W-:Y:S01]  /*4df0*/  SYNCS.ARRIVE.TRANS64.RED.A1T0 RZ, [UR4], RZ ;  /* 0x000000ffffff79a7 */ /* 0x002fe20008100404 */
[----:B----4-:R-:W-:Y:S11]  /*4e00*/  LOP3.LUT P0, RZ, R6, 0x1, RZ, 0xc0, !PT ;  /* 0x0000000106ff7812 */ /* 0x010ff6000780c0ff */
[----:B------:R-:W-:Y:S02]  /*4e10*/  @!UPT UIADD3 URZ, UPT, UPT, URZ, URZ, URZ ;  /* 0x000000fffffff290 */ /* 0x000fe4000fffe0ff */
[----:B------:R-:W-:Y:S01]  /*4e20*/  VOTEU.ANY UP0, P0 ;  /* 0x0000000000ff7886 */ /* 0x000fe20000000100 */
[----:B------:R-:W-:Y:S01]  /*4e30*/  PLOP3.LUT P3, PT, PT, PT, UP0, 0x80, 0x8 ;  /* 0x000000000008781c */ /* 0x000fe20003f6f008 */
[----:B------:R-:W-:Y:S01]  /*4e40*/  UP2UR UR54, UPR, URZ, 0x1 ;  /* 0x00000001ff367883 */ /* 0x000fe20008000000 */
[----:B------:R-:W-:Y:S02]  /*4e50*/  PLOP3.LUT P1, PT, PT, PT, UP0, 0x80, 0x8 ;  /* 0x000000000008781c */ /* 0x000fe40003f2f008 */
[----:B------:R-:W-:Y:S02]  /*4e60*/  PLOP3.LUT P2, PT, PT, PT, UP0, 0x80, 0x8 ;  /* 0x000000000008781c */ /* 0x000fe40003f4f008 */
[----:B------:R-:W-:Y:S01]  /*4e70*/  PLOP3.LUT P0, PT, PT, PT, UP0, 0x80, 0x8 ;  /* 0x000000000008781c */ /* 0x000fe20003f0f008 */
[----:B---3--:R-:W-:Y:S06]  /*4e80*/  UISETP.GE.AND UP0, UPT, UR10, 0x1, UPT ;  /* 0x000000010a00788c */ /* 0x008fec000bf06270 */
[----:B--2---:R-:W-:Y:S02]  /*4e90*/  @P3 MOV R3, R4 ;  /* 0x0000000400033202 */ /* 0x004fe40000000f00 */
[----:B------:R-:W-:Y:S02]  /*4ea0*/  @P1 LOP3.LUT R0, R5, 0xffff, RZ, 0xc0, !PT ;  /* 0x0000ffff05001812 */ /* 0x000fe400078ec0ff */
[----:B------:R-:W-:Y:S02]  /*4eb0*/  @P2 R2UR UR38, R3 ;  /* 0x00000000032622ca */ /* 0x000fe400000e0000 */
[----:B------:R-:W-:Y:S01]  /*4ec0*/  @P0 R2UR UR37, R0 ;  /* 0x00000000002502ca */ /* 0x000fe200000e0000 */
[----:B------:R-:W-:Y:S03]  /*4ed0*/  @!UPT UIADD3 URZ, UPT, UPT, URZ, URZ, URZ ;  /* 0x000000fffffff290 */ /* 0x000fe6000fffe0ff */
[----:B------:R-:W-:Y:S11]  /*4ee0*/  BRA.U !UP0, `(.L_x_80) ;  /* 0x0000000108cc7547 */ /* 0x000ff6000b800000 */
[----:B------:R-:W1:Y:S01]  /*4ef0*/  LDCU UR6, c[0x0][0xb20] ;  /* 0x00016400ff0677ac */ /* 0x000e620008000800 */
[----:B------:R-:W2:Y:S01]  /*4f00*/  LDCU UR7, c[0x0][0x370] ;  /* 0x00006e00ff0777ac */ /* 0x000ea20008000800 */
[----:B------:R-:W3:Y:S01]  /*4f10*/  LDCU UR4, c[0x0][0x374] ;  /* 0x00006e80ff0477ac */ /* 0x000ee20008000800 */
[----:B------:R-:W-:Y:S02]  /*4f20*/  UISETP.NE.AND UP0, UPT, UR58, 0x1, UPT ;  /* 0x000000013a00788c */ /* 0x000fe4000bf05270 */
[----:B------:R-:W-:Y:S02]  /*4f30*/  UIMAD.WIDE.U32 UR12, UR37, UR59, URZ ;  /* 0x0000003b250c72a5 */ /* 0x000fe4000f8e00ff */
[----:B------:R-:W-:Y:S02]  /*4f40*/  UISETP.NE.AND UP1, UPT, UR42, 0x1, UPT ;  /* 0x000000012a00788c */ /* 0x000fe4000bf25270 */
[----:B------:R-:W-:Y:S02]  /*4f50*/  UISETP.NE.AND UP2, UPT, UR10, 0x1, UPT ;  /* 0x000000010a00788c */ /* 0x000fe4000bf45270 */
[----:B------:R-:W-:Y:S02]  /*4f60*/  UIMAD.WIDE.U32 UR16, UR38, UR56, URZ ;  /* 0x00000038261072a5 */ /* 0x000fe4000f8e00ff */
[----:B--2---:R-:W-:Y:S02]  /*4f70*/  UIMAD.WIDE.U32 UR14, UR7, UR56, URZ ;  /* 0x00000038070e72a5 */ /* 0x004fe4000f8e00ff */
[----:B---3--:R-:W-:Y:S07]  /*4f80*/  UIMAD.WIDE.U32 UR8, UR4, UR59, URZ ;  /* 0x0000003b040872a5 */ /* 0x008fee000f8e00ff */
[----:B------:R-:W-:Y:S02]  /*4f90*/  UMOV UR5, UR9 ;  /* 0x0000000900057c82 */ /* 0x000fe40008000000 */
[----:B-1----:R-:W-:Y:S03]  /*4fa0*/  @UP0 USHF.R.U32.HI UR4, URZ, UR6, UR5 ;  /* 0x00000006ff040299 */ /* 0x002fe60008011605 */
[----:B------:R-:W-:Y:S01]  /*4fb0*/  UMOV UR5, UR13 ;  /* 0x0000000d00057c82 */ /* 0x000fe20008000000 */
[----:B------:R-:W-:Y:S02]  /*4fc0*/  UIMAD.WIDE.U32 UR8, UR4, UR40, URZ ;  /* 0x00000028040872a5 */ /* 0x000fe4000f8e00ff */
[----:B------:R-:W-:Y:S03]  /*4fd0*/  USHF.R.U32.HI UR6, URZ, UR6, UR5 ;  /* 0x00000006ff067299 */ /* 0x000fe60008011605 */
[----:B------:R-:W-:Y:S01]  /*4fe0*/  UMOV UR5, UR15 ;  /* 0x0000000f00057c82 */ /* 0x000fe20008000000 */
[----:B------:R-:W-:Y:S02]  /*4ff0*/  USEL UR6, UR37, UR6, !UP0 ;  /* 0x0000000625067287 */ /* 0x000fe4000c000000 */
[----:B------:R-:W-:Y:S01]  /*5000*/  @UP1 USHF.R.U32.HI UR7, URZ, UR57, UR5 ;  /* 0x00000039ff071299 */ /* 0x000fe20008011605 */
[----:B------:R-:W-:Y:S02]  /*5010*/  UMOV UR8, UR9 ;  /* 0x0000000900087c82 */ /* 0x000fe40008000000 */
[----:B------:R-:W-:Y:S01]  /*5020*/  UMOV UR5, UR17 ;  /* 0x0000001100057c82 */ /* 0x000fe20008000000 */
[----:B------:R-:W-:Y:S02]  /*5030*/  UIMAD.WIDE.U32 UR12, UR7, UR40, URZ ;  /* 0x00000028070c72a5 */ /* 0x000fe4000f8e00ff */
[----:B------:R-:W-:Y:S02]  /*5040*/  @UP2 USHF.R.U32.HI UR4, URZ, UR41, UR8 ;  /* 0x00000029ff042299 */ /* 0x000fe40008011608 */
[----:B------:R-:W-:Y:S02]  /*5050*/  USHF.R.U32.HI UR5, URZ, UR57, UR5 ;  /* 0x00000039ff057299 */ /* 0x000fe40008011605 */
[----:B------:R-:W-:Y:S02]  /*5060*/  UIMAD UR4, UR10, UR4, URZ ;  /* 0x000000040a0472a4 */ /* 0x000fe4000f8e02ff */
[----:B------:R-:W-:Y:S02]  /*5070*/  USEL UR5, UR38, UR5, !UP1 ;  /* 0x0000000526057287 */ /* 0x000fe4000c800000 */
[----:B------:R-:W-:Y:S01]  /*5080*/  UISETP.GE.AND UP0, UPT, UR6, UR4, UPT ;  /* 0x000000040600728c */ /* 0x000fe2000bf06270 */
[----:B------:R-:W-:Y:S01]  /*5090*/  UMOV UR8, UR13 ;  /* 0x0000000d00087c82 */ /* 0x000fe20008000000 */
[----:B------:R-:W-:Y:S02]  /*50a0*/  UIMAD.WIDE.U32 UR12, UR6, UR40, URZ ;  /* 0x00000028060c72a5 */ /* 0x000fe4000f8e00ff */
[----:B------:R-:W-:Y:S04]  /*50b0*/  @UP2 USHF.R.U32.HI UR7, URZ, UR41, UR8 ;  /* 0x00000029ff072299 */ /* 0x000fe80008011608 */
[----:B------:R-:W-:Y:S01]  /*50c0*/  UIMAD UR8, UR10, UR7, URZ ;  /* 0x000000070a0872a4 */ /* 0x000fe2000f8e02ff */
[----:B------:R-:W-:Y:S03]  /*50d0*/  UMOV UR4, UR13 ;  /* 0x0000000d00047c82 */ /* 0x000fe60008000000 */
[----:B------:R-:W-:Y:S02]  /*50e0*/  UISETP.GE.OR UP0, UPT, UR5, UR8, UP0 ;  /* 0x000000080500728c */ /* 0x000fe40008706670 */
[----:B------:R-:W-:Y:S02]  /*50f0*/  USHF.R.U32.HI UR4, URZ, UR41, UR4 ;  /* 0x00000029ff047299 */ /* 0x000fe40008011604 */
[----:B------:R-:W-:Y:S02]  /*5100*/  UIMAD.WIDE.U32 UR8, UR5, UR40, URZ ;  /* 0x00000028050872a5 */ /* 0x000fe4000f8e00ff */
[----:B------:R-:W-:Y:S02]  /*5110*/  USEL UR12, UR6, UR4, !UP2 ;  /* 0x00000004060c7287 */ /* 0x000fe4000d000000 */
[----:B------:R-:W-:Y:S02]  /*5120*/  UIADD3 UR8, UPT, UPT, -UR5, URZ, URZ ;  /* 0x000000ff05087290 */ /* 0x000fe4000fffe1ff */
[----:B------:R-:W-:Y:S01]  /*5130*/  UIADD3 UR11, UPT, UPT, -UR12, URZ, URZ ;  /* 0x000000ff0c0b7290 */ /* 0x000fe2000fffe1ff */
[----:B------:R-:W-:Y:S01]  /*5140*/  @!UP0 UMOV UR4, UR9 ;  /* 0x0000000900048c82 */ /* 0x000fe20008000000 */
[----:B------:R-:W-:Y:S02]  /*5150*/  UIADD3 UR9, UPT, UPT, -UR6, URZ, URZ ;  /* 0x000000ff06097290 */ /* 0x000fe4000fffe1ff */
[----:B------:R-:W-:Y:S02]  /*5160*/  @!UP0 USHF.R.U32.HI UR4, URZ, UR41, UR4 ;  /* 0x00000029ff048299 */ /* 0x000fe40008011604 */
[----:B------:R-:W-:Y:S02]  /*5170*/  UIMAD UR11, UR10, UR11, UR6 ;  /* 0x0000000b0a0b72a4 */ /* 0x000fe4000f8e0206 */
[----:B------:R-:W-:Y:S04]  /*5180*/  @!UP0 USEL UR4, UR5, UR4, !UP2 ;  /* 0x0000000405048287 */ /* 0x000fe8000d000000 */
[----:B------:R-:W-:Y:S02]  /*5190*/  @!UP0 UIMAD UR11, UR7, UR11, UR4 ;  /* 0x0000000b070b82a4 */ /* 0x000fe4000f8e0204 */
[----:B------:R-:W-:Y:S02]  /*51a0*/  @!UP0 UIADD3 UR12, UPT, UPT, UR12, -UR4, URZ ;  /* 0x800000040c0c8290 */ /* 0x000fe4000fffe0ff */
[----:B------:R-:W-:Y:S02]  /*51b0*/  UIMAD UR7, UR42, UR8, UR38 ;  /* 0x000000082a0772a4 */ /* 0x000fe4000f8e0226 */
[----:B------:R-:W-:Y:S02]  /*51c0*/  @!UP0 UIMAD UR6, UR12, UR10, UR5 ;  /* 0x0000000a0c0682a4 */ /* 0x000fe4000f8e0205 */
[----:B------:R-:W-:Y:S01]  /*51d0*/  UIMAD UR4, UR58, UR9, UR37 ;  /* 0x000000093a0472a4 */ /* 0x000fe2000f8e0225 */
[----:B------:R-:W-:Y:S02]  /*51e0*/  @!UP0 UMOV UR5, UR11 ;  /* 0x0000000b00058c82 */ /* 0x000fe40008000000 */
[----:B------:R-:W-:Y:S02]  /*51f0*/  UIMAD UR38, UR5, UR42, UR7 ;  /* 0x0000002a052672a4 */ /* 0x000fe4000f8e0207 */
[----:B------:R-:W-:Y:S11]  /*5200*/  UIMAD UR37, UR6, UR58, UR4 ;  /* 0x0000003a062572a4 */ /* 0x000ff6000f8e0204 */
[----:B------:R-:W-:Y:S01]  /*5210*/  @!UPT UIADD3 URZ, UPT, UPT, URZ, URZ, URZ ;  /* 0x000000fffffff290 */ /* 0x000fe2000fffe0ff */
.L_x_80:
[----:B------:R-:W-:Y:S02]  /*5220*/  UISETP.NE.AND UP0, UPT, UR39, 0x1, UPT ;  /* 0x000000012700788c */ /* 0x000fe4000bf05270 */
[----:B------:R-:W-:Y:S02]  /*5230*/  UISETP.NE.AND UP1, UPT, UR54, URZ, UPT ;  /* 0x000000ff3600728c */ /* 0x000fe4000bf25270 */
[----:B------:R-:W-:Y:S04]  /*5240*/  UIADD3 UR48, UPT, UPT, UR18, 0x1, URZ ;  /* 0x0000000112307890 */ /* 0x000fe8000fffe0ff */
[----:B------:R-:W-:Y:S02]  /*5250*/  PLOP3.LUT P1, PT, PT, PT, UP1, 0x80, 0x8 ;  /* 0x000000000008781c */ /* 0x000fe40003f2f018 */
[----:B------:R-:W-:Y:S01]  /*5260*/  PLOP3.LUT P0, PT, PT, PT, UP1, 0x80, 0x8 ;  /* 0x000000000008781c */ /* 0x000fe20003f0f018 */
[----:B------:R-:W1:Y:S01]  /*5270*/  @!UP0 LDCU.128 UR12, c[0x0][0xb10] ;  /* 0x00016200ff0c87ac */ /* 0x000e620008000c00 */
[----:B------:R-:W2:Y:S09]  /*5280*/  @!UP0 LDCU UR5, c[0x0][0xb0c] ;  /* 0x00016180ff0587ac */ /* 0x000eb20008000800 */
[----:B------:R-:W-:Y:S01]  /*5290*/  @P1 SHF.R.U32.HI R4, RZ, 0x10, R5 ;  /* 0x00000010ff041819 */ /* 0x000fe20000011605 */
[----:B------:R-:W3:Y:S03]  /*52a0*/  @!UP0 LDCU UR10, c[0x0][0xb20] ;  /* 0x00016400ff0a87ac */ /* 0x000ee60008000800 */
[----:B------:R-:W-:Y:S01]  /*52b0*/  @P0 R2UR UR55, R4 ;  /* 0x00000000043702ca */ /* 0x000fe200000e0000 */
[----:B-1----:R-:W-:Y:S02]  /*52c0*/  UIMAD.WIDE.U32 UR8, UR38, UR12, URZ ;  /* 0x0000000c260872a5 */ /* 0x002fe4000f8e00ff */
[----:B------:R-:W-:Y:S02]  /*52d0*/  UIMAD.WIDE.U32 UR6, UR37, UR15, URZ ;  /* 0x0000000f250672a5 */ /* 0x000fe4000f8e00ff */
[----:B------:R-:W-:Y:S03]  /*52e0*/  @!UP0 UISETP.NE.AND UP1, UPT, UR14, 0x1, UPT ;  /* 0x000000010e00888c */ /* 0x000fe6000bf25270 */
[----:B------:R-:W-:Y:S01]  /*52f0*/  @!UP0 UMOV UR4, UR9 ;  /* 0x0000000900048c82 */ /* 0x000fe20008000000 */
[----:B--2---:R-:W-:Y:S02]  /*5300*/  @!UP0 UISETP.NE.AND UP2, UPT, UR5, 0x1, UPT ;  /* 0x000000010500888c */ /* 0x004fe4000bf45270 */
[----:B------:R-:W-:Y:S01]  /*5310*/  @!UP0 USHF.R.U32.HI UR4, URZ, UR13, UR4 ;  /* 0x0000000dff048299 */ /* 0x000fe20008011604 */
[----:B------:R-:W-:Y:S02]  /*5320*/  @!UP0 UMOV UR6, UR7 ;  /* 0x0000000700068c82 */ /* 0x000fe40008000000 */
[----:B---3--:R-:W-:Y:S02]  /*5330*/  @!UP0 USHF.R.U32.HI UR6, URZ, UR10, UR6 ;  /* 0x0000000aff068299 */ /* 0x008fe40008011606 */
[----:B------:R-:W-:Y:S02]  /*5340*/  @!UP0 USEL UR7, UR38, UR4, !UP2 ;  /* 0x0000000426078287 */ /* 0x000fe4000d000000 */
[----:B------:R-:W-:Y:S04]  /*5350*/  @!UP0 USEL UR6, UR37, UR6, !UP1 ;  /* 0x0000000625068287 */ /* 0x000fe8000c800000 */
[----:B------:R-:W-:Y:S02]  /*5360*/  @!UP0 UIADD3 UR4, UPT, UPT, -UR7, UR6, URZ ;  /* 0x0000000607048290 */ /* 0x000fe4000fffe1ff */
[----:B------:R-:W-:Y:S02]  /*5370*/  @!UP0 UIADD3 UR6, UPT, UPT, UR7, -UR6, URZ ;  /* 0x8000000607068290 */ /* 0x000fe4000fffe0ff */
[----:B------:R-:W-:Y:S02]  /*5380*/  UIADD3 UR7, UPT, UPT, UR45, 0x200, URZ ;  /* 0x000002002d077890 */ /* 0x000fe4000fffe0ff */
[----:B------:R-:W-:Y:S02]  /*5390*/  @!UP0 UIMAD UR38, UR4, UR5, UR38 ;  /* 0x00000005042682a4 */ /* 0x000fe4000f8e0226 */
[----:B------:R-:W-:Y:S02]  /*53a0*/  @!UP0 UIMAD UR37, UR6, UR14, UR37 ;  /* 0x0000000e062582a4 */ /* 0x000fe4000f8e0225 */
[----:B------:R-:W-:Y:S09]  /*53b0*/  ULOP3.LUT UP0, URZ, UR7, 0x90, URZ, 0xc0, !UPT ;  /* 0x0000009007ff7892 */ /* 0x000ff2000f80c0ff */
[----:B------:R-:W-:Y:S05]  /*53c0*/  BRA.U !UP0, `(.L_x_81) ;  /* 0x00000001087c7547 */ /* 0x000fea000b800000 */
[----:B------:R-:W1:Y:S01]  /*53d0*/  LDCU.64 UR8, c[0x4][0x80] ;  /* 0x01001000ff0877ac */ /* 0x000e620008000a00 */
[----:B------:R-:W-:Y:S01]  /*53e0*/  MOV R16, 0x0 ;  /* 0x0000000000107802 */ /* 0x000fe20000000f00 */
[----:B------:R-:W-:Y:S02]  /*53f0*/  HFMA2 R12, -RZ, RZ, 0, 5.9604644775390625e-08 ;  /* 0x00000001ff0c7431 */ /* 0x000fe400000001ff */
[----:B------:R-:W-:Y:S01]  /*5400*/  IMAD.MOV.U32 R8, RZ, RZ, 0x70 ;  /* 0x00000070ff087424 */ /* 0x000fe200078e00ff */
[----:B------:R2:W3:Y:S01]  /*5410*/  LDC.64 R14, c[0x4][R16] ;  /* 0x01000000100e7b82 */ /* 0x0004e20000000a00 */
[----:B------:R-:W4:Y:S01]  /*5420*/  LDCU.64 UR6, c[0x4][0x88] ;  /* 0x01001100ff0677ac */ /* 0x000f220008000a00 */
[----:B------:R-:W-:Y:S01]  /*5430*/  IMAD.MOV.U32 R13, RZ, RZ, RZ ;  /* 0x000000ffff0d7224 */ /* 0x000fe200078e00ff */
[----:B------:R-:W2:Y:S01]  /*5440*/  LDCU.64 UR4, c[0x4][0x8] ;  /* 0x01000100ff0477ac */ /* 0x000ea20008000a00 */
[----:B-1----:R-:W-:Y:S01]  /*5450*/  MOV R5, UR9 ;  /* 0x0000000900057c02 */ /* 0x002fe20008000f00 */
[----:B------:R-:W-:Y:S01]  /*5460*/  IMAD.U32 R4, RZ, RZ, UR8 ;  /* 0x00000008ff047e24 */ /* 0x000fe2000f8e00ff */
[----:B----4-:R-:W-:Y:S01]  /*5470*/  MOV R7, UR7 ;  /* 0x0000000700077c02 */ /* 0x010fe20008000f00 */
[----:B------:R-:W-:Y:S01]  /*5480*/  IMAD.U32 R6, RZ, RZ, UR6 ;  /* 0x00000006ff067e24 */ /* 0x000fe2000f8e00ff */
[----:B--2---:R-:W-:Y:S01]  /*5490*/  MOV R11, UR5 ;  /* 0x00000005000b7c02 */ /* 0x004fe20008000f00 */
[----:B------:R-:W-:Y:S02]  /*54a0*/  IMAD.U32 R10, RZ, RZ, UR4 ;  /* 0x00000004ff0a7e24 */ /* 0x000fe4000f8e00ff */
[----:B------:R-:W-:Y:S07]  /*54b0*/  LEPC R20, `(.L_x_82) ;  /* 0x000000001014794e */ /* 0x000fee0000000000 */
[----:B---3-5:R-:W-:Y:S05]  /*54c0*/  CALL.ABS.NOINC R14 ;  /* 0x000000000e007343 */ /* 0x028fea0003c00000 */
.L_x_82:
[----:B------:R-:W1:Y:S01]  /*54d0*/  LDCU.64 UR8, c[0x4][0x80] ;  /* 0x01001000ff0877ac */ /* 0x000e620008000a00 */
[----:B------:R-:W2:Y:S01]  /*54e0*/  LDC.64 R16, c[0x4][R16] ;  /* 0x0100000010107b82 */ /* 0x000ea20000000a00 */
[----:B------:R-:W-:Y:S02]  /*54f0*/  HFMA2 R12, -RZ, RZ, 0, 5.9604644775390625e-08 ;  /* 0x00000001ff0c7431 */ /* 0x000fe400000001ff */
[----:B------:R-:W-:Y:S02]  /*5500*/  IMAD.MOV.U32 R8, RZ, RZ, 0x70 ;  /* 0x00000070ff087424 */ /* 0x000fe400078e00ff */
[----:B------:R-:W-:Y:S01]  /*5510*/  IMAD.MOV.U32 R13, RZ, RZ, RZ ;  /* 0x000000ffff0d7224 */ /* 0x000fe200078e00ff */
[----:B------:R-:W3:Y:S01]  /*5520*/  LDCU.64 UR6, c[0x4][0x88] ;  /* 0x01001100ff0677ac */ /* 0x000ee20008000a00 */
[----:B------:R-:W4:Y:S01]  /*5530*/  LDCU.64 UR4, c[0x4][0x8] ;  /* 0x01000100ff0477ac */ /* 0x000f220008000a00 */
[----:B-1----:R-:W-:Y:S02]  /*5540*/  MOV R4, UR8 ;  /* 0x0000000800047c02 */ /* 0x002fe40008000f00 */
[----:B------:R-:W-:Y:S02]  /*5550*/  MOV R5, UR9 ;  /* 0x0000000900057c02 */ /* 0x000fe40008000f00 */
[----:B---3--:R-:W-:Y:S01]  /*5560*/  MOV R7, UR7 ;  /* 0x0000000700077c02 */ /* 0x008fe20008000f00 */
[----:B------:R-:W-:Y:S01]  /*5570*/  IMAD.U32 R6, RZ, RZ, UR6 ;  /* 0x00000006ff067e24 */ /* 0x000fe2000f8e00ff */
[----:B----4-:R-:W-:Y:S01]  /*5580*/  MOV R11, UR5 ;  /* 0x00000005000b7c02 */ /* 0x010fe20008000f00 */
[----:B------:R-:W-:Y:S02]  /*5590*/  IMAD.U32 R10, RZ, RZ, UR4 ;  /* 0x00000004ff0a7e24 */ /* 0x000fe4000f8e00ff */
[----:B------:R-:W-:Y:S07]  /*55a0*/  LEPC R20, `(.L_x_81) ;  /* 0x000000001014794e */ /* 0x000fee0000000000 */
[----:B--2---:R-:W-:Y:S05]  /*55b0*/  CALL.ABS.NOINC R16 ;  /* 0x0000000010007343 */ /* 0x004fea0003c00000 */
.L_x_81:
[----:B------:R-:W-:Y:S02]  /*55c0*/  R2UR UR4, R236 ;  /* 0x00000000ec0472ca */ /* 0x000fe400000e0000 */
[----:B------:R-:W-:Y:S02]  /*55d0*/  ISETP.NE.U32.AND P3, PT, R232, RZ, PT ;  /* 0x000000ffe800720c */ /* 0x000fe40003f65070 */
[----:B------:R-:W-:Y:S02]  /*55e0*/  ISETP.NE.U32.AND P4, PT, R228, RZ, PT ;  /* 0x000000ffe400720c */ /* 0x000fe40003f85070 */
[----:B------:R-:W-:Y:S02]  /*55f0*/  ISETP.NE.AND.EX P3, PT, R233, RZ, PT, P3 ;  /* 0x000000ffe900720c */ /* 0x000fe40003f65330 */
[----:B------:R-:W-:Y:S02]  /*5600*/  PLOP3.LUT P1, PT, PT, PT, PT, 0x8, 0x80 ;  /* 0x000000000080781c */ /* 0x000fe40003f2e170 */
[----:B------:R-:W-:Y:S03]  /*5610*/  ISETP.NE.AND.EX P4, PT, R229, RZ, PT, P4 ;  /* 0x000000ffe500720c */ /* 0x000fe60003f85340 */
[----:B------:R-:W-:Y:S06]  /*5620*/  UISETP.NE.AND UP1, UPT, UR4, URZ, UPT ;  /* 0x000000ff0400728c */ /* 0x000fec000bf25270 */
[----:B------:R-:W-:Y:S05]  /*5630*/  PLOP3.LUT P0, PT, PT, PT, UP1, 0x80, 0x8 ;  /* 0x000000000008781c */ /* 0x000fea0003f0f018 */
[----:B------:R-:W1:Y:S08]  /*5640*/  @UP1 LDCU.64 UR4, c[0x0][0x888] ;  /* 0x00011100ff0417ac */ /* 0x000e700008000a00 */
[----:B------:R-:W-:Y:S01]  /*5650*/  @P0 PLOP3.LUT P1, PT, P3, PT, PT, 0x80, 0x8 ;  /* 0x000000000008081c */ /* 0x000fe20001f2f070 */
[----:B-1----:R-:W-:Y:S04]  /*5660*/  @UP1 UISETP.NE.U32.AND UP0, UPT, UR4, URZ, UPT ;  /* 0x000000ff0400128c */ /* 0x002fe8000bf05070 */
[----:B------:R-:W-:Y:S04]  /*5670*/  @UP1 UISETP.NE.AND.EX UP0, UPT, UR5, URZ, UPT, UP0 ;  /* 0x000000ff0500128c */ /* 0x000fe8000bf05300 */
[----:B------:R-:W-:Y:S01]  /*5680*/  @UP1 USEL UR4, URZ, 0xffffffff, UP0 ;  /* 0xffffffffff041887 */ /* 0x000fe20008000000 */
[----:B------:R-:W-:Y:S11]  /*5690*/  @!P3 BRA `(.L_x_83) ;  /* 0x000000000030b947 */ /* 0x000ff60003800000 */
[----:B------:R-:W-:Y:S01]  /*56a0*/  ISETP.NE.U32.AND P2, PT, R230, RZ, PT ;  /* 0x000000ffe600720c */ /* 0x000fe20003f45070 */
[----:B------:R-:W1:Y:S01]  /*56b0*/  LDCU.64 UR6, c[0x0][0x358] ;  /* 0x00006b00ff0677ac */ /* 0x000e620008000a00 */
[----:B------:R-:W-:Y:S02]  /*56c0*/  IMAD.MOV.U32 R234, RZ, RZ, 0x1 ;  /* 0x00000001ffea7424 */ /* 0x000fe400078e00ff */
[----:B------:R-:W-:Y:S11]  /*56d0*/  ISETP.NE.AND.EX P2, PT, R231, RZ, PT, P2 ;  /* 0x000000ffe700720c */ /* 0x000ff60003f45320 */
[----:B------:R-:W-:Y:S02]  /*56e0*/  @!UPT UIADD3 URZ, UPT, UPT, URZ, URZ, URZ ;  /* 0x000000fffffff290 */ /* 0x000fe4000fffe0ff */
[----:B------:R-:W2:Y:S01]  /*56f0*/  @P2 LDC.64 R4, c[0x0][0x888] ;  /* 0x00022200ff042b82 */ /* 0x000ea20000000a00 */
[----:B------:R-:W-:Y:S04]  /*5700*/  @P2 IMAD R0, R232, UR36, RZ ;  /* 0x00000024e8002c24 */ /* 0x000fe8000f8e02ff */
[----:B--2---:R-:W-:Y:S04]  /*5710*/  @P2 IMAD.WIDE R4, R0, 0x4, R4 ;  /* 0x0000000400042825 */ /* 0x004fe800078e0204 */
[----:B------:R-:W-:Y:S01]  /*5720*/  HFMA2 R0, -RZ, RZ, 0, 5.9604644775390625e-08 ;  /* 0x00000001ff007431 */ /* 0x000fe200000001ff */
[----:B-1---5:R1:W5:Y:S04]  /*5730*/  @P2 LDG.E R121, desc[UR6][R4.64] ;  /* 0x0000000604792981 */ /* 0x022368000c1e1900 */
[----:B------:R-:W-:Y:S01]  /*5740*/  @!P2 PRMT R234, R0, 0x7610, R234 ;  /* 0x0000761000eaa816 */ /* 0x000fe200000000ea */
[----:B-1----:R-:W2:Y:S06]  /*5750*/  @!P2 LDC R121, c[0x0][0x880] ;  /* 0x00022000ff79ab82 */ /* 0x002eac0000000800 */
.L_x_83:
[----:B------:R-:W-:Y:S05]  /*5760*/  @!P4 BRA `(.L_x_84) ;  /* 0x000000000028c947 */ /* 0x000fea0003800000 */
[----:B------:R-:W1:Y:S01]  /*5770*/  LDC.64 R4, c[0x0][0x8a8] ;  /* 0x00022a00ff047b82 */ /* 0x000e620000000a00 */
[----:B------:R-:W3:Y:S01]  /*5780*/  LDCU.64 UR6, c[0x0][0x358] ;  /* 0x00006b00ff0677ac */ /* 0x000ee20008000a00 */
[----:B-1----:R-:W-:Y:S04]  /*5790*/  ISETP.NE.U32.AND P2, PT, R4, RZ, PT ;  /* 0x000000ff0400720c */ /* 0x002fe80003f45070 */
[----:B------:R-:W-:Y:S11]  /*57a0*/  ISETP.NE.AND.EX P2, PT, R5, RZ, PT, P2 ;  /* 0x000000ff0500720c */ /* 0x000ff60003f45320 */
[----:B------:R-:W-:Y:S02]  /*57b0*/  @!UPT UIADD3 URZ, UPT, UPT, URZ, URZ, URZ ;  /* 0x000000fffffff290 */ /* 0x000fe4000fffe0ff */
[----:B------:R-:W1:Y:S01]  /*57c0*/  @P2 LDC.64 R4, c[0x0][0x8a8] ;  /* 0x00022a00ff042b82 */ /* 0x000e620000000a00 */
[----:B------:R-:W-:Y:S04]  /*57d0*/  @P2 IMAD R0, R228, UR36, RZ ;  /* 0x00000024e4002c24 */ /* 0x000fe8000f8e02ff */
[----:B-1----:R-:W-:Y:S05]  /*57e0*/  @P2 IMAD.WIDE R4, R0, 0x4, R4 ;  /* 0x0000000400042825 */ /* 0x002fea00078e0204 */
[----:B---3-5:R1:W5:Y:S02]  /*57f0*/  @P2 LDG.E R120, desc[UR6][R4.64] ;  /* 0x0000000604782981 */ /* 0x028364000c1e1900 */
[----:B-1----:R-:W3:Y:S02]  /*5800*/  @!P2 LDC R120, c[0x0][0x8a0] ;  /* 0x00022800ff78ab82 */ /* 0x002ee40000000800 */
.L_x_84:
[----:B--2--5:R-:W-:Y:S01]  /*5810*/  @P0 FSETP.NEU.AND P4, PT, R121, RZ, PT ;  /* 0x000000ff7900020b */ /* 0x024fe20003f8d000 */
[----:B------:R-:W-:Y:S01]  /*5820*/  IMAD.U32 R3, RZ, RZ, UR4 ;  /* 0x00000004ff037e24 */ /* 0x000fe2000f8e00ff */
[----:B------:R-:W-:Y:S01]  /*5830*/  @P0 LOP3.LUT P2, RZ, R234, 0xff, RZ, 0xc0, !PT ;  /* 0x000000ffeaff0812 */ /* 0x000fe2000784c0ff */
[----:B------:R-:W-:Y:S01]  /*5840*/  IMAD.U32 R6, RZ, RZ, UR43 ;  /* 0x0000002bff067e24 */ /* 0x000fe2000f8e00ff */
[----:B------:R-:W-:Y:S01]  /*5850*/  @P0 SEL R0, RZ, 0xffffffff, P4 ;  /* 0xffffffffff000807 */ /* 0x000fe20002000000 */
[----:B------:R-:W-:Y:S01]  /*5860*/  IMAD.U32 R5, RZ, RZ, UR53 ;  /* 0x00000035ff057e24 */ /* 0x000fe2000f8e00ff */
[----:B------:R-:W1:Y:S01]  /*5870*/  S2R R17, SR_TID.X ;  /* 0x0000000000117919 */ /* 0x000e620000002100 */
[----:B------:R-:W-:Y:S01]  /*5880*/  IMAD.U32 R4, RZ, RZ, UR52 ;  /* 0x00000034ff047e24 */ /* 0x000fe2000f8e00ff */
[----:B------:R-:W-:Y:S01]  /*5890*/  @P1 SEL R0, R3, R0, !P2 ;  /* 0x0000000003001207 */ /* 0x000fe20005000000 */
[----:B------:R-:W-:Y:S01]  /*58a0*/  BSSY B1, `(.L_x_85) ;  /* 0x0000070000017945 */ /* 0x000fe20003800000 */
[----:B------:R-:W-:Y:S02]  /*58b0*/  LOP3.LUT R5, R5, 0x1, RZ, 0x3c, !PT ;  /* 0x0000000105057812 */ /* 0x000fe400078e3cff */
[----:B------:R-:W-:Y:S02]  /*58c0*/  CS2R R226, SRZ ;  /* 0x0000000000e27805 */ /* 0x000fe4000001ff00 */
[----:B------:R-:W-:Y:S02]  /*58d0*/  @P0 LOP3.LUT R0, R0, 0x1, RZ, 0xc0, !PT ;  /* 0x0000000100000812 */ /* 0x000fe400078ec0ff */
[----:B------:R-:W-:Y:S02]  /*58e0*/  CS2R R224, SRZ ;  /* 0x0000000000e07805 */ /* 0x000fe4000001ff00 */
[----:B------:R-:W-:Y:S02]  /*58f0*/  SHF.L.U32 R4, R4, 0x1f, RZ ;  /* 0x0000001f04047819 */ /* 0x000fe400000006ff */
[----:B------:R-:W-:Y:S02]  /*5900*/  CS2R R218, SRZ ;  /* 0x0000000000da7805 */ /* 0x000fe4000001ff00 */
[----:B------:R-:W-:Y:S02]  /*5910*/  ISETP.NE.U32.OR P6, PT, R0, 0x1, !P0 ;  /* 0x000000010000780c */ /* 0x000fe400047c5470 */
[----:B------:R-:W-:Y:S02]  /*5920*/  CS2R R216, SRZ ;  /* 0x0000000000d87805 */ /* 0x000fe4000001ff00 */
[----:B------:R-:W-:Y:S02]  /*5930*/  LEA R0, R6, UR45, 0x3 ;  /* 0x0000002d06007c11 */ /* 0x000fe4000f8e18ff */
[----:B------:R-:W-:Y:S02]  /*5940*/  CS2R R210, SRZ ;  /* 0x0000000000d27805 */ /* 0x000fe4000001ff00 */
[----:B------:R-:W-:Y:S02]  /*5950*/  PLOP3.LUT P5, PT, PT, PT, PT, 0x8, 0x80 ;  /* 0x000000000080781c */ /* 0x000fe40003fae170 */
[----:B------:R-:W-:Y:S02]  /*5960*/  CS2R R208, SRZ ;  /* 0x0000000000d07805 */ /* 0x000fe4000001ff00 */
[----:B------:R-:W-:Y:S02]  /*5970*/  P2R R238, PR, RZ, 0x40 ;  /* 0x00000040ffee7803 */ /* 0x000fe40000000000 */
[----:B------:R-:W-:Y:S02]  /*5980*/  CS2R R202, SRZ ;  /* 0x0000000000ca7805 */ /* 0x000fe4000001ff00 */
[----:B------:R-:W-:Y:S02]  /*5990*/  CS2R R200, SRZ ;  /* 0x0000000000c87805 */ /* 0x000fe4000001ff00 */
[----:B------:R-:W-:Y:S02]  /*59a0*/  CS2R R194, SRZ ;  /* 0x0000000000c27805 */ /* 0x000fe4000001ff00 */
[----:B------:R-:W-:Y:S02]  /*59b0*/  CS2R R192, SRZ ;  /* 0x0000000000c07805 */ /* 0x000fe4000001ff00 */
[----:B------:R-:W-:Y:S02]  /*59c0*/  CS2R R186, SRZ ;  /* 0x0000000000ba7805 */ /* 0x000fe4000001ff00 */
[----:B------:R-:W-:Y:S02]  /*59d0*/  CS2R R184, SRZ ;  /* 0x0000000000b87805 */ /* 0x000fe4000001ff00 */
[----:B------:R-:W-:Y:S02]  /*59e0*/  @P6 SHF.L.U32 R3, R5, 0x1f, RZ ;  /* 0x0000001f05036819 */ /* 0x000fe400000006ff */
[----:B------:R-:W-:Y:S02]  /*59f0*/  CS2R R178, SRZ ;  /* 0x0000000000b27805 */ /* 0x000fe4000001ff00 */
[----:B------:R-:W-:Y:S02]  /*5a00*/  CS2R R176, SRZ ;  /* 0x0000000000b07805 */ /* 0x000fe4000001ff00 */
[----:B------:R-:W-:Y:S01]  /*5a10*/  CS2R R170, SRZ ;  /* 0x0000000000aa7805 */ /* 0x000fe2000001ff00 */
[----:B------:R2:W4:Y:S01]  /*5a20*/  @P6 SYNCS.PHASECHK.TRANS64.TRYWAIT P1, [R0+URZ+0x50], R3 ;  /* 0x00005003000065a7 */ /* 0x00052200080211ff */
[----:B------:R-:W-:Y:S02]  /*5a30*/  CS2R R168, SRZ ;  /* 0x0000000000a87805 */ /* 0x000fe4000001ff00 */
        /* <DEDUP_REMOVED lines=11> */
[----:B------:R-:W-:Y:S01]  /*5af0*/  CS2R R128, SRZ ;  /* 0x0000000000807805 */ /* 0x000fe2000001ff00 */
[----:B--2---:R-:W-:Y:S05]  /*5b00*/  IMAD.U32 R3, RZ, RZ, UR44 ;  /* 0x0000002cff037e24 */ /* 0x004fea000f8e00ff */
[----:B------:R-:W-:Y:S04]  /*5b10*/  LEA R3, R3, UR45, 0x3 ;  /* 0x0000002d03037c11 */ /* 0x000fe8000f8e18ff */
[----:B------:R2:W2:Y:S01]  /*5b20*/  SYNCS.PHASECHK.TRANS64.TRYWAIT P4, [R3+URZ+0xa0], R4 ;  /* 0x0000a004030075a7 */ /* 0x0004a200080811ff */
[----:B----4-:R-:W-:Y:S01]  /*5b30*/  @P6 PLOP3.LUT P5, PT, P1, PT, PT, 0x8, 0x80 ;  /* 0x000000000080681c */ /* 0x010fe20000fae170 */
[C---:B-1----:R-:W-:Y:S02]  /*5b40*/  IMAD.SHL.U32 R9, R17.reuse, 0x10, RZ ;  /* 0x0000001011097824 */ /* 0x042fe400078e00ff */
[----:B------:R-:W-:Y:S03]  /*5b50*/  IMAD.SHL.U32 R7, R17, 0x2, RZ ;  /* 0x0000000211077824 */ /* 0x000fe600078e00ff */
[C---:B------:R-:W-:Y:S02]  /*5b60*/  LOP3.LUT R8, R9.reuse, 0x40, RZ, 0xc0, !PT ;  /* 0x0000004009087812 */ /* 0x040fe400078ec0ff */
[----:B------:R-:W-:Y:S02]  /*5b70*/  LOP3.LUT P0, RZ, R9, 0x40, RZ, 0xc0, !PT ;  /* 0x0000004009ff7812 */ /* 0x000fe4000780c0ff */
[----:B------:R-:W-:Y:S04]  /*5b80*/  LOP3.LUT R7, R8, 0x8, R7, 0xf8, !PT ;  /* 0x0000000808077812 */ /* 0x000fe800078ef807 */
[----:B------:R-:W-:Y:S05]  /*5b90*/  LOP3.LUT R7, R7, 0x7b0, R9, 0xf8, !PT ;  /* 0x000007b007077812 */ /* 0x000fea00078ef809 */
[----:B------:R-:W-:Y:S05]  /*5ba0*/  IMAD R7, R6, 0x3800, R7 ;  /* 0x0000380006077824 */ /* 0x000fea00078e0207 */
[----:B------:R-:W-:Y:S05]  /*5bb0*/  LEA R237, R7, UR45, 0x1 ;  /* 0x0000002d07ed7c11 */ /* 0x000fea000f8e08ff */
[C---:B------:R-:W-:Y:S02]  /*5bc0*/  VIADD R7, R237.reuse, 0x200 ;  /* 0x00000200ed077836 */ /* 0x040fe40000000000 */
[----:B------:R-:W-:Y:S02]  /*5bd0*/  VIADD R6, R237, 0x210 ;  /* 0x00000210ed067836 */ /* 0x000fe40000000000 */
[----:B------:R-:W-:Y:S01]  /*5be0*/  @P0 VIADD R6, R7, 0xfffffff0 ;  /* 0xfffffff007060836 */ /* 0x000fe20000000000 */
[----:B------:R-:W-:Y:S06]  /*5bf0*/  @!P6 BRA `(.L_x_86) ;  /* 0x0000000000e8e947 */ /* 0x000fec0003800000 */
[----:B------:R-:W-:Y:S01]  /*5c00*/  ISETP.NE.U32.AND P0, PT, RZ, UR62, PT ;  /* 0x0000003eff007c0c */ /* 0x000fe2000bf05070 */
[----:B------:R-:W-:Y:S01]  /*5c10*/  BSSY B0, `(.L_x_87) ;  /* 0x000000d000007945 */ /* 0x000fe20003800000 */
[----:B------:R-:W-:Y:S01]  /*5c20*/  FSETP.NEU.AND P2, PT, R121, RZ, PT ;  /* 0x000000ff7900720b */ /* 0x000fe20003f4d000 */
[----:B------:R-:W-:Y:S01]  /*5c30*/  IMAD.MOV.U32 R134, RZ, RZ, RZ ;  /* 0x000000ffff867224 */ /* 0x000fe200078e00ff */
[----:B------:R-:W-:Y:S02]  /*5c40*/  ISETP.NE.AND.EX P0, PT, RZ, UR63, PT, P0 ;  /* 0x0000003fff007c0c */ /* 0x000fe4000bf05300 */
[----:B------:R-:W-:Y:S02]  /*5c50*/  LOP3.LUT P1, RZ, R234, 0xff, RZ, 0xc0, !PT ;  /* 0x000000ffeaff7812 */ /* 0x000fe4000782c0ff */
[----:B------:R-:W-:Y:S02]  /*5c60*/  SEL R7, RZ, 0xffffffff, P2 ;  /* 0xffffffffff077807 */ /* 0x000fe40001000000 */
[----:B------:R-:W-:Y:S04]  /*5c70*/  SEL R8, RZ, 0xffffffff, P0 ;  /* 0xffffffffff087807 */ /* 0x000fe80000000000 */
[----:B------:R-:W-:Y:S04]  /*5c80*/  @P3 SEL R7, R8, R7, !P1 ;  /* 0x0000000708073207 */ /* 0x000fe80004800000 */
[----:B------:R-:W-:Y:S01]  /*5c90*/  LOP3.LUT R7, R7, 0x1, RZ, 0xc0, !PT ;  /* 0x0000000107077812 */ /* 0x000fe200078ec0ff */
[----:B------:R-:W-:Y:S06]  /*5ca0*/  @!P5 BRA `(.L_x_88) ;  /* 0x00000000000cd947 */ /* 0x000fec0003800000 */
[----:B------:R-:W-:Y:S04]  /*5cb0*/  SHF.L.U32 R5, R5, 0x1f, RZ ;  /* 0x0000001f05057819 */ /* 0x000fe800000006ff */
[----:B------:R-:W1:Y:S02]  /*5cc0*/  SYNCS.PHASECHK.TRANS64.TRYWAIT P0, [R0+URZ+0x50], R5 ;  /* 0x00005005000075a7 */ /* 0x000e6400080011ff */
[----:B-1----:R-:W-:Y:S05]  /*5cd0*/  @!P0 BRA `(.L_x_89) ;  /* 0x0000003400c48947 */ /* 0x002fea0003800000 */
.L_x_88:
[----:B------:R-:W-:Y:S05]  /*5ce0*/  BSYNC B0 ;  /* 0x0000000000007941 */ /* 0x000fea0003800000 */
.L_x_87:
[----:B------:R-:W-:Y:S01]  /*5cf0*/  ISETP.NE.U32.AND P0, PT, R7, 0x1, PT ;  /* 0x000000010700780c */ /* 0x000fe20003f05070 */
[----:B------:R-:W-:Y:S01]  /*5d00*/  IMAD.MOV.U32 R135, RZ, RZ, RZ ;  /* 0x000000ffff877224 */ /* 0x000fe200078e00ff */
        /* <DEDUP_REMOVED lines=11> */
[----:B------:R4:W1:Y:S01]  /*5dc0*/  @P0 LDS.128 R132, [R6] ;  /* 0x0000000006840984 */ /* 0x0008620000000c00 */
[----:B------:R-:W-:Y:S01]  /*5dd0*/  IMAD.MOV.U32 R227, RZ, RZ, RZ ;  /* 0x000000ffffe37224 */ /* 0x000fe200078e00ff */
[----:B------:R-:W-:Y:S02]  /*5de0*/  CS2R R224, SRZ ;  /* 0x0000000000e07805 */ /* 0x000fe4000001ff00 */
[----:B------:R-:W-:Y:S01]  /*5df0*/  CS2R R130, SRZ ;  /* 0x0000000000827805 */ /* 0x000fe2000001ff00 */
[----:B------:R4:W1:Y:S01]  /*5e00*/  @P0 LDS.128 R144, [R6+0x1000] ;  /* 0x0010000006900984 */ /* 0x0008620000000c00 */
[----:B------:R-:W-:Y:S02]  /*5e10*/  CS2R R128, SRZ ;  /* 0x0000000000807805 */ /* 0x000fe4000001ff00 */
        /* <DEDUP_REMOVED lines=15> */
[----:B------:R-:W-:Y:S03]  /*5f10*/  CS2R R216, SRZ ;  /* 0x0000000000d87805 */ /* 0x000fe6000001ff00 */
[----:B------:R4:W1:Y:S04]  /*5f20*/  @P0 LDS.128 R224, [R6+0x6000] ;  /* 0x0060000006e00984 */ /* 0x0008680000000c00 */
[----:B------:R4:W1:Y:S04]  /*5f30*/  @P0 LDS.128 R128, [R237+0x200] ;  /* 0x00020000ed800984 */ /* 0x0008680000000c00 */
[----:B------:R4:W1:Y:S04]  /*5f40*/  @P0 LDS.128 R136, [R237+0x1200] ;  /* 0x00120000ed880984 */ /* 0x0008680000000c00 */
[----:B------:R4:W1:Y:S04]  /*5f50*/  @P0 LDS.128 R152, [R237+0x2200] ;  /* 0x00220000ed980984 */ /* 0x0008680000000c00 */
[----:B------:R4:W1:Y:S04]  /*5f60*/  @P0 LDS.128 R168, [R237+0x3200] ;  /* 0x00320000eda80984 */ /* 0x0008680000000c00 */
[----:B------:R4:W1:Y:S04]  /*5f70*/  @P0 LDS.128 R184, [R237+0x4200] ;  /* 0x00420000edb80984 */ /* 0x0008680000000c00 */
[----:B------:R4:W1:Y:S04]  /*5f80*/  @P0 LDS.128 R200, [R237+0x5200] ;  /* 0x00520000edc80984 */ /* 0x0008680000000c00 */
[----:B------:R4:W1:Y:S02]  /*5f90*/  @P0 LDS.128 R216, [R237+0x6200] ;  /* 0x00620000edd80984 */ /* 0x0008640000000c00 */
.L_x_86:
[----:B------:R-:W-:Y:S05]  /*5fa0*/  BSYNC B1 ;  /* 0x0000000000017941 */ /* 0x000fea0003800000 */
.L_x_85:
[----:B-1----:R-:W-:Y:S05]  /*5fb0*/  MOV R0, UR44 ;  /* 0x0000002c00007c02 */ /* 0x002fea0008000f00 */
[----:B------:R-:W-:Y:S05]  /*5fc0*/  IMAD R16, R0, 0x70, R2 ;  /* 0x0000007000107824 */ /* 0x000fea00078e0202 */
[----:B------:R-:W-:Y:S04]  /*5fd0*/  SHF.R.U32.HI R0, RZ, 0x15, R16 ;  /* 0x00000015ff007819 */ /* 0x000fe80000011610 */
[----:B------:R-:W-:Y:S01]  /*5fe0*/  LOP3.LUT P0, RZ, R0, 0x3, R235, 0x48, !PT ;  /* 0x0000000300ff7812 */ /* 0x000fe200078048eb */
[----:B------:R-:W-:Y:S01]  /*5ff0*/  @!UPT UIADD3 URZ, UPT, UPT, URZ, URZ, URZ ;  /* 0x000000fffffff290 */ /* 0x000fe2000fffe0ff */
[----:B--2---:R-:W-:Y:S11]  /*6000*/  @P4 BRA `(.L_x_90) ;  /* 0x0000000000084947 */ /* 0x004ff60003800000 */
[----:B------:R-:W1:Y:S02]  /*6010*/  SYNCS.PHASECHK.TRANS64.TRYWAIT P1, [R3+URZ+0xa0], R4 ;  /* 0x0000a004030075a7 */ /* 0x000e6400080211ff */
[----:B-1----:R-:W-:Y:S05]  /*6020*/  @!P1 BRA `(.L_x_91) ;  /* 0x0000003400049947 */ /* 0x002fea0003800000 */
.L_x_90:
[----:B------:R-:W-:Y:S05]  /*6030*/  @!P0 BRA `(.L_x_92) ;  /* 0x0000000000408947 */ /* 0x000fea0003800000 */
[----:B------:R-:W2:Y:S01]  /*6040*/  LDCU.64 UR8, c[0x4][0x70] ;  /* 0x01000e00ff0877ac */ /* 0x000ea20008000a00 */
[----:B------:R-:W-:Y:S01]  /*6050*/  MOV R15, 0x0 ;  /* 0x00000000000f7802 */ /* 0x000fe20000000f00 */
[----:B------:R-:W-:Y:S02]  /*6060*/  HFMA2 R12, -RZ, RZ, 0, 5.9604644775390625e-08 ;  /* 0x00000001ff0c7431 */ /* 0x000fe400000001ff */
[----:B------:R-:W-:Y:S02]  /*6070*/  IMAD.MOV.U32 R8, RZ, RZ, 0x192 ;  /* 0x00000192ff087424 */ /* 0x000fe400078e00ff */
[----:B------:R-:W-:Y:S01]  /*6080*/  IMAD.MOV.U32 R13, RZ, RZ, RZ ;  /* 0x000000ffff0d7224 */ /* 0x000fe200078e00ff */
[----:B------:R-:W5:Y:S01]  /*6090*/  LDCU.64 UR6, c[0x4][0x78] ;  /* 0x01000f00ff0677ac */ /* 0x000f620008000a00 */
[----:B------:R-:W3:Y:S01]  /*60a0*/  LDC.64 R14, c[0x4][R15] ;  /* 0x010000000f0e7b82 */ /* 0x000ee20000000a00 */
[----:B------:R-:W4:Y:S01]  /*60b0*/  LDCU.64 UR4, c[0x4][0x10] ;  /* 0x01000200ff0477ac */ /* 0x000f220008000a00 */
[----:B--2---:R-:W-:Y:S01]  /*60c0*/  MOV R5, UR9 ;  /* 0x0000000900057c02 */ /* 0x004fe20008000f00 */
[----:B-1----:R-:W-:Y:S01]  /*60d0*/  IMAD.U32 R4, RZ, RZ, UR8 ;  /* 0x00000008ff047e24 */ /* 0x002fe2000f8e00ff */
[----:B-----5:R-:W-:Y:S01]  /*60e0*/  MOV R7, UR7 ;  /* 0x0000000700077c02 */ /* 0x020fe20008000f00 */
[----:B----4-:R-:W-:Y:S01]  /*60f0*/  IMAD.U32 R6, RZ, RZ, UR6 ;  /* 0x00000006ff067e24 */ /* 0x010fe2000f8e00ff */
[----:B------:R-:W-:Y:S01]  /*6100*/  MOV R11, UR5 ;  /* 0x00000005000b7c02 */ /* 0x000fe20008000f00 */
[----:B------:R-:W-:Y:S02]  /*6110*/  IMAD.U32 R10, RZ, RZ, UR4 ;  /* 0x00000004ff0a7e24 */ /* 0x000fe4000f8e00ff */
[----:B------:R-:W-:Y:S07]  /*6120*/  LEPC R20, `(.L_x_92) ;  /* 0x000000001014794e */ /* 0x000fee0000000000 */
[----:B---3--:R-:W-:Y:S05]  /*6130*/  CALL.ABS.NOINC R14 ;  /* 0x000000000e007343 */ /* 0x008fea0003c00000 */
.L_x_92:
[----:B------:R-:W-:Y:S05]  /*6140*/  WARPSYNC.ALL ;  /* 0x0000000000007948 */ /* 0x000fea0003800000 */
[C---:B------:R-:W-:Y:S01]  /*6150*/  R2UR UR4, R16.reuse ;  /* 0x00000000100472ca */ /* 0x040fe200000e0000 */
[----:B------:R-:W-:Y:S05]  /*6160*/  VIADD R0, R16, 0x10 ;  /* 0x0000001010007836 */ /* 0x000fea0000000000 */
[----:B------:R-:W-:Y:S04]  /*6170*/  SHF.R.U32.HI R0, RZ, 0x15, R0 ;  /* 0x00000015ff007819 */ /* 0x000fe80000011600 */
[----:B------:R-:W-:Y:S03]  /*6180*/  LOP3.LUT P0, RZ, R0, 0x3, R235, 0x48, !PT ;  /* 0x0000000300ff7812 */ /* 0x000fe600078048eb */
[----:B------:R-:W2:Y:S10]  /*6190*/  LDTM.x16 R104, tmem[UR4] ;  /* 0x00000004006879ee */ /* 0x000eb40008240000 */
[----:B--2---:R-:W-:Y:S05]  /*61a0*/  @!P0 BRA `(.L_x_93) ;  /* 0x0000000000408947 */ /* 0x004fea0003800000 */
        /* <DEDUP_REMOVED lines=16> */
.L_x_93:
[----:B------:R-:W-:Y:S05]  /*62b0*/  WARPSYNC.ALL ;  /* 0x0000000000007948 */ /* 0x000fea0003800000 */
[C---:B------:R-:W-:Y:S01]  /*62c0*/  R2UR UR4, R16.reuse ;  /* 0x00000000100472ca */ /* 0x040fe200000e0000 */
[----:B------:R-:W-:Y:S05]  /*62d0*/  VIADD R0, R16, 0x20 ;  /* 0x0000002010007836 */ /* 0x000fea0000000000 */
[----:B------:R-:W-:Y:S04]  /*62e0*/  SHF.R.U32.HI R0, RZ, 0x15, R0 ;  /* 0x00000015ff007819 */ /* 0x000fe80000011600 */
[----:B------:R-:W-:Y:S03]  /*62f0*/  LOP3.LUT P0, RZ, R0, 0x3, R235, 0x48, !PT ;  /* 0x0000000300ff7812 */ /* 0x000fe600078048eb */
[----:B------:R-:W2:Y:S10]  /*6300*/  LDTM.x16 R88, tmem[UR4+0x10] ;  /* 0x00001004005879ee */ /* 0x000eb40008240000 */
        /* <DEDUP_REMOVED lines=17> */
.L_x_94:
        /* <DEDUP_REMOVED lines=23> */
.L_x_95:
        /* <DEDUP_REMOVED lines=23> */
.L_x_96:
        /* <DEDUP_REMOVED lines=23> */
.L_x_97:
        /* <DEDUP_REMOVED lines=23> */
.L_x_98:
[C---:B------:R-:W-:Y:S01]  /*69e0*/  LOP3.LUT P2, R0, R17.reuse, 0x60, RZ, 0xc0, !PT ;  /* 0x0000006011007812 */ /* 0x040fe2000784c0ff */
[----:B------:R-:W-:Y:S05]  /*69f0*/  WARPSYNC.ALL ;  /* 0x0000000000007948 */ /* 0x000fea0003800000 */
[----:B------:R-:W-:Y:S01]  /*6a00*/  R2UR UR4, R16 ;  /* 0x00000000100472ca */ /* 0x000fe200000e0000 */
[----:B------:R-:W2:Y:S01]  /*6a10*/  S2UR UR5, SR_CgaCtaId ;  /* 0x00000000000579c3 */ /* 0x000ea20000008800 */
[----:B------:R-:W-:Y:S01]  /*6a20*/  SHF.L.U32 R220, R17, 0x4, RZ ;  /* 0x0000000411dc7819 */ /* 0x000fe200000006ff */
[----:B-1-3--:R-:W-:Y:S01]  /*6a30*/  FMUL R3, R120, R105 ;  /* 0x0000006978037220 */ /* 0x00afe20000400000 */
[----:B------:R-:W-:Y:S01]  /*6a40*/  ISETP.NE.AND P1, PT, R0, RZ, PT ;  /* 0x000000ff0000720c */ /* 0x000fe20003f25270 */
[----:B------:R-:W-:Y:S01]  /*6a50*/  FMUL R0, R120, R104 ;  /* 0x0000006878007220 */ /* 0x000fe20000400000 */
[----:B------:R-:W-:Y:S01]  /*6a60*/  SHF.L.U32 R122, R128, 0x10, RZ ;  /* 0x00000010807a7819 */ /* 0x000fe200000006ff */
[----:B------:R-:W-:Y:S01]  /*6a70*/  FMUL R20, R120, R106 ;  /* 0x0000006a78147220 */ /* 0x000fe20000400000 */
[----:B------:R-:W-:Y:S01]  /*6a80*/  LOP3.LUT R123, R128, 0xffff0000, RZ, 0xc0, !PT ;  /* 0xffff0000807b7812 */ /* 0x000fe200078ec0ff */
[----:B------:R-:W-:Y:S01]  /*6a90*/  FMUL R21, R120, R107 ;  /* 0x0000006b78157220 */ /* 0x000fe20000400000 */
[----:B------:R-:W-:Y:S01]  /*6aa0*/  SHF.L.U32 R124, R129, 0x10, RZ ;  /* 0x00000010817c7819 */ /* 0x000fe200000006ff */
[----:B------:R-:W-:Y:S01]  /*6ab0*/  FFMA R0, R121, R122, R0 ;  /* 0x0000007a79007223 */ /* 0x000fe20000000000 */
[----:B------:R-:W-:Y:S01]  /*6ac0*/  LOP3.LUT R125, R129, 0xffff0000, RZ, 0xc0, !PT ;  /* 0xffff0000817d7812 */ /* 0x000fe200078ec0ff */
[----:B----4-:R-:W1:Y:S01]  /*6ad0*/  LDTM.x16 R4, tmem[UR4+0x60] ;  /* 0x00006004000479ee */ /* 0x010e620008240000 */
[C---:B------:R-:W-:Y:S01]  /*6ae0*/  SHF.L.U32 R126, R130.reuse, 0x10, RZ ;  /* 0x00000010827e7819 */ /* 0x040fe200000006ff */
[----:B------:R-:W-:Y:S01]  /*6af0*/  NOP ;  /* 0x0000000000007918 */ /* 0x000fe20000000000 */
[----:B------:R-:W-:Y:S01]  /*6b00*/  LOP3.LUT R127, R130, 0xffff0000, RZ, 0xc0, !PT ;  /* 0xffff0000827f7812 */ /* 0x000fe200078ec0ff */
[----:B------:R-:W-:Y:S01]  /*6b10*/  FFMA R3, R121, R123, R3 ;  /* 0x0000007b79037223 */ /* 0x000fe20000000003 */
[----:B------:R-:W-:Y:S01]  /*6b20*/  SHF.L.U32 R128, R131, 0x10, RZ ;  /* 0x0000001083807819 */ /* 0x000fe200000006ff */
[----:B------:R-:W-:Y:S01]  /*6b30*/  FFMA R20, R121, R124, R20 ;  /* 0x0000007c79147223 */ /* 0x000fe20000000014 */
[----:B------:R-:W-:Y:S01]  /*6b40*/  LOP3.LUT R129, R131, 0xffff0000, RZ, 0xc0, !PT ;  /* 0xffff000083817812 */ /* 0x000fe200078ec0ff */
[----:B------:R-:W-:Y:S01]  /*6b50*/  FFMA R21, R121, R125, R21 ;  /* 0x0000007d79157223 */ /* 0x000fe20000000015 */
[----:B------:R-:W-:Y:S01]  /*6b60*/  LOP3.LUT P0, RZ, R220, 0x40, RZ, 0xc0, !PT ;  /* 0x00000040dcff7812 */ /* 0x000fe2000780c0ff */
[C---:B------:R-:W-:Y:S01]  /*6b70*/  FMUL R22, R120.reuse, R108 ;  /* 0x0000006c78167220 */ /* 0x040fe20000400000 */
[C---:B------:R-:W-:Y:S01]  /*6b80*/  SHF.L.U32 R130, R135.reuse, 0x10, RZ ;  /* 0x0000001087827819 */ /* 0x040fe200000006ff */
[C---:B------:R-:W-:Y:S01]  /*6b90*/  FMUL R23, R120.reuse, R109 ;  /* 0x0000006d78177220 */ /* 0x040fe20000400000 */
[----:B------:R-:W-:Y:S01]  /*6ba0*/  LOP3.LUT R131, R135, 0xffff0000, RZ, 0xc0, !PT ;  /* 0xffff000087837812 */ /* 0x000fe200078ec0ff */
[----:B------:R-:W-:Y:S01]  /*6bb0*/  FFMA R22, R121, R126, R22 ;  /* 0x0000007e79167223 */ /* 0x000fe20000000016 */
[----:B------:R-:W-:Y:S01]  /*6bc0*/  F2FP.BF16.F32.PACK_AB R124, R3, R0 ;  /* 0x00000000037c723e */ /* 0x000fe200000010ff */
[----:B------:R-:W-:Y:S01]  /*6bd0*/  FFMA R23, R121, R127, R23 ;  /* 0x0000007f79177223 */ /* 0x000fe20000000017 */
[----:B------:R-:W-:Y:S01]  /*6be0*/  F2FP.BF16.F32.PACK_AB R125, R21, R20 ;  /* 0x00000014157d723e */ /* 0x000fe200000010ff */
[C---:B------:R-:W-:Y:S01]  /*6bf0*/  FMUL R104, R120.reuse, R110 ;  /* 0x0000006e78687220 */ /* 0x040fe20000400000 */
[----:B------:R-:W-:Y:S01]  /*6c00*/  LOP3.LUT R135, R137, 0xffff0000, RZ, 0xc0, !PT ;  /* 0xffff000089877812 */ /* 0x000fe200078ec0ff */
[----:B------:R-:W-:Y:S01]  /*6c10*/  FMUL R108, R120, R114 ;  /* 0x00000072786c7220 */ /* 0x000fe20000400000 */
[----:B------:R-:W-:Y:S01]  /*6c20*/  SHF.L.U32 R114, R132, 0x10, RZ ;  /* 0x0000001084727819 */ /* 0x000fe200000006ff */
[----:B------:R-:W-:Y:S01]  /*6c30*/  FFMA R104, R121, R128, R104 ;  /* 0x0000008079687223 */ /* 0x000fe20000000068 */
[----:B------:R-:W-:Y:S01]  /*6c40*/  F2FP.BF16.F32.PACK_AB R126, R23, R22 ;  /* 0x00000016177e723e */ /* 0x000fe200000010ff */
[C---:B------:R-:W-:Y:S01]  /*6c50*/  FMUL R105, R120.reuse, R111 ;  /* 0x0000006f78697220 */ /* 0x040fe20000400000 */
[----:B------:R-:W-:Y:S01]  /*6c60*/  IADD3 R240, PT, PT, R237, 0x200, RZ ;  /* 0x00000200edf07810 */ /* 0x000fe20007ffe0ff */
[----:B------:R-:W-:Y:S01]  /*6c70*/  FMUL R109, R120, R115 ;  /* 0x00000073786d7220 */ /* 0x000fe20000400000 */
[----:B------:R-:W-:Y:S01]  /*6c80*/  LOP3.LUT R115, R132, 0xffff0000, RZ, 0xc0, !PT ;  /* 0xffff000084737812 */ /* 0x000fe200078ec0ff */
[----:B------:R-:W-:Y:S01]  /*6c90*/  FFMA R105, R121, R129, R105 ;  /* 0x0000008179697223 */ /* 0x000fe20000000069 */
[----:B------:R-:W-:Y:S01]  /*6ca0*/  SHF.L.U32 R132, R136, 0x10, RZ ;  /* 0x0000001088847819 */ /* 0x000fe200000006ff */
[----:B------:R-:W-:Y:S01]  /*6cb0*/  FMUL R106, R120, R112 ;  /* 0x00000070786a7220 */ /* 0x000fe20000400000 */
[----:B------:R-:W-:Y:S01]  /*6cc0*/  SHF.L.U32 R140, R144, 0x10, RZ ;  /* 0x00000010908c7819 */ /* 0x000fe200000006ff */
[C---:B------:R-:W-:Y:S01]  /*6cd0*/  FMUL R110, R120.reuse, R116 ;  /* 0x00000074786e7220 */ /* 0x040fe20000400000 */
[----:B------:R-:W-:Y:S01]  /*6ce0*/  SHF.L.U32 R116, R133, 0x10, RZ ;  /* 0x0000001085747819 */ /* 0x000fe200000006ff */
[----:B------:R-:W-:Y:S01]  /*6cf0*/  FFMA R106, R121, R114, R106 ;  /* 0x00000072796a7223 */ /* 0x000fe2000000006a */
[----:B------:R-:W-:Y:S01]  /*6d00*/  F2FP.BF16.F32.PACK_AB R127, R105, R104 ;  /* 0x00000068697f723e */ /* 0x000fe200000010ff */
[C---:B------:R-:W-:Y:S01]  /*6d10*/  FMUL R107, R120.reuse, R113 ;  /* 0x00000071786b7220 */ /* 0x040fe20000400000 */
[----:B------:R-:W-:Y:S01]  /*6d20*/  IADD3 R239, PT, PT, R237, 0x210, RZ ;  /* 0x00000210edef7810 */ /* 0x000fe20007ffe0ff */
[----:B------:R-:W-:Y:S01]  /*6d30*/  FMUL R111, R120, R117 ;  /* 0x00000075786f7220 */ /* 0x000fe20000400000 */
[----:B------:R-:W-:Y:S01]  /*6d40*/  LOP3.LUT R117, R133, 0xffff0000, RZ, 0xc0, !PT ;  /* 0xffff000085757812 */ /* 0x000fe200078ec0ff */
[C---:B------:R-:W-:Y:S01]  /*6d50*/  FFMA R107, R121.reuse, R115, R107 ;  /* 0x00000073796b7223 */ /* 0x040fe2000000006b */
[----:B------:R-:W-:Y:S01]  /*6d60*/  LOP3.LUT R133, R136, 0xffff0000, RZ, 0xc0, !PT ;  /* 0xffff000088857812 */ /* 0x000fe200078ec0ff */
[C---:B------:R-:W-:Y:S01]  /*6d70*/  FFMA R108, R121.reuse, R116, R108 ;  /* 0x00000074796c7223 */ /* 0x040fe2000000006c */
[----:B------:R-:W-:Y:S01]  /*6d80*/  SHF.L.U32 R136, R138, 0x10, RZ ;  /* 0x000000108a887819 */ /* 0x000fe200000006ff */
[----:B------:R-:W-:Y:S01]  /*6d90*/  FFMA R109, R121, R117, R109 ;  /* 0x00000075796d7223 */ /* 0x000fe2000000006d */
[----:B------:R-:W-:Y:S01]  /*6da0*/  LOP3.LUT R141, R144, 0xffff0000, RZ, 0xc0, !PT ;  /* 0xffff0000908d7812 */ /* 0x000fe200078ec0ff */
[----:B------:R-:W-:Y:S01]  /*6db0*/  FMUL R112, R120, R118 ;  /* 0x0000007678707220 */ /* 0x000fe20000400000 */
[----:B------:R-:W-:Y:S01]  /*6dc0*/  SHF.L.U32 R118, R134, 0x10, RZ ;  /* 0x0000001086767819 */ /* 0x000fe200000006ff */
[----:B------:R-:W-:Y:S01]  /*6dd0*/  FMUL R113, R120, R119 ;  /* 0x0000007778717220 */ /* 0x000fe20000400000 */
[----:B------:R-:W-:Y:S01]  /*6de0*/  LOP3.LUT R119, R134, 0xffff0000, RZ, 0xc0, !PT ;  /* 0xffff000086777812 */ /* 0x000fe200078ec0ff */
[----:B------:R-:W-:Y:S01]  /*6df0*/  FMUL R88, R120, R88 ;  /* 0x0000005878587220 */ /* 0x000fe20000400000 */
[----:B------:R-:W-:Y:S01]  /*6e00*/  SHF.L.U32 R134, R137, 0x10, RZ ;  /* 0x0000001089867819 */ /* 0x000fe200000006ff */
[C---:B------:R-:W-:Y:S01]  /*6e10*/  FFMA R110, R121.reuse, R118, R110 ;  /* 0x00000076796e7223 */ /* 0x040fe2000000006e */
[----:B------:R-:W-:Y:S01]  /*6e20*/  LOP3.LUT R137, R138, 0xffff0000, RZ, 0xc0, !PT ;  /* 0xffff00008a897812 */ /* 0x000fe200078ec0ff */
[----:B------:R-:W-:Y:S01]  /*6e30*/  FFMA R111, R121, R119, R111 ;  /* 0x00000077796f7223 */ /* 0x000fe2000000006f */
[----:B------:R-:W-:Y:S01]  /*6e40*/  SHF.L.U32 R138, R139, 0x10, RZ ;  /* 0x000000108b8a7819 */ /* 0x000fe200000006ff */
[----:B------:R-:W-:Y:S01]  /*6e50*/  FFMA R112, R121, R130, R112 ;  /* 0x0000008279707223 */ /* 0x000fe20000000070 */
[----:B------:R-:W-:Y:S01]  /*6e60*/  LOP3.LUT R139, R139, 0xffff0000, RZ, 0xc0, !PT ;  /* 0xffff00008b8b7812 */ /* 0x000fe200078ec0ff */
[C---:B------:R-:W-:Y:S01]  /*6e70*/  FFMA R113, R121.reuse, R131, R113 ;  /* 0x0000008379717223 */ /* 0x040fe20000000071 */
[----:B------:R-:W-:Y:S01]  /*6e80*/  @P0 IADD3 R239, PT, PT, R240, -0x10, RZ ;  /* 0xfffffff0f0ef0810 */ /* 0x000fe20007ffe0ff */
[----:B------:R-:W-:Y:S01]  /*6e90*/  FFMA R88, R121, R132, R88 ;  /* 0x0000008479587223 */ /* 0x000fe20000000058 */
[----:B------:R-:W-:Y:S01]  /*6ea0*/  F2FP.BF16.F32.PACK_AB R20, R107, R106 ;  /* 0x0000006a6b14723e */ /* 0x000fe200000010ff */
[C---:B------:R-:W-:Y:S01]  /*6eb0*/  FMUL R89, R120.reuse, R89 ;  /* 0x0000005978597220 */ /* 0x040fe20000400000 */
[----:B------:R-:W-:Y:S01]  /*6ec0*/  F2FP.BF16.F32.PACK_AB R21, R109, R108 ;  /* 0x0000006c6d15723e */ /* 0x000fe200000010ff */
[C---:B------:R-:W-:Y:S01]  /*6ed0*/  FMUL R90, R120.reuse, R90 ;  /* 0x0000005a785a7220 */ /* 0x040fe20000400000 */
[----:B------:R-:W-:Y:S01]  /*6ee0*/  F2FP.BF16.F32.PACK_AB R22, R111, R110 ;  /* 0x0000006e6f16723e */ /* 0x000fe200000010ff */
[----:B------:R-:W-:Y:S01]  /*6ef0*/  FFMA R89, R121, R133, R89 ;  /* 0x0000008579597223 */ /* 0x000fe20000000059 */
[----:B------:R-:W-:Y:S01]  /*6f00*/  F2FP.BF16.F32.PACK_AB R23, R113, R112 ;  /* 0x000000707117723e */ /* 0x000fe200000010ff */
[----:B------:R-:W-:Y:S01]  /*6f10*/  FFMA R90, R121, R134, R90 ;  /* 0x00000086795a7223 */ /* 0x000fe2000000005a */
[C---:B------:R-:W-:Y:S01]  /*6f20*/  SHF.L.U32 R142, R145.reuse, 0x10, RZ ;  /* 0x00000010918e7819 */ /* 0x040fe200000006ff */
[C---:B------:R-:W-:Y:S01]  /*6f30*/  FMUL R91, R120.reuse, R91 ;  /* 0x0000005b785b7220 */ /* 0x040fe20000400000 */
[----:B------:R-:W-:Y:S01]  /*6f40*/  LOP3.LUT R143, R145, 0xffff0000, RZ, 0xc0, !PT ;  /* 0xffff0000918f7812 */ /* 0x000fe200078ec0ff */
[----:B------:R-:W-:Y:S01]  /*6f50*/  FMUL R92, R120, R92 ;  /* 0x0000005c785c7220 */ /* 0x000fe20000400000 */
[C---:B------:R-:W-:Y:S01]  /*6f60*/  SHF.L.U32 R144, R146.reuse, 0x10, RZ ;  /* 0x0000001092907819 */ /* 0x040fe200000006ff */
[C---:B------:R-:W-:Y:S01]  /*6f70*/  FFMA R91, R121.reuse, R135, R91 ;  /* 0x00000087795b7223 */ /* 0x040fe2000000005b */
[----:B------:R-:W-:Y:S01]  /*6f80*/  LOP3.LUT R145, R146, 0xffff0000, RZ, 0xc0, !PT ;  /* 0xffff000092917812 */ /* 0x000fe200078ec0ff */
[----:B------:R-:W-:Y:S01]  /*6f90*/  FFMA R92, R121, R136, R92 ;  /* 0x00000088795c7223 */ /* 0x000fe2000000005c */
[C---:B------:R-:W-:Y:S01]  /*6fa0*/  SHF.L.U32 R146, R147.reuse, 0x10, RZ ;  /* 0x0000001093927819 */ /* 0x040fe200000006ff */
[C---:B------:R-:W-:Y:S01]  /*6fb0*/  FMUL R93, R120.reuse, R93 ;  /* 0x0000005d785d7220 */ /* 0x040fe20000400000 */
[----:B------:R-:W-:Y:S01]  /*6fc0*/  LOP3.LUT R147, R147, 0xffff0000, RZ, 0xc0, !PT ;  /* 0xffff000093937812 */ /* 0x000fe200078ec0ff */
[----:B------:R-:W-:Y:S01]  /*6fd0*/  FMUL R94, R120, R94 ;  /* 0x0000005e785e7220 */ /* 0x000fe20000400000 */
[----:B------:R-:W-:Y:S01]  /*6fe0*/  F2FP.BF16.F32.PACK_AB R88, R89, R88 ;  /* 0x000000585958723e */ /* 0x000fe200000010ff */
[C---:B------:R-:W-:Y:S01]  /*6ff0*/  FFMA R93, R121.reuse, R137, R93 ;  /* 0x00000089795d7223 */ /* 0x040fe2000000005d */
[----:B------:R-:W-:Y:S01]  /*7000*/  SHF.L.U32 R148, R152, 0x10, RZ ;  /* 0x0000001098947819 */ /* 0x000fe200000006ff */
[----:B------:R-:W-:Y:S01]  /*7010*/  FFMA R94, R121, R138, R94 ;  /* 0x0000008a795e7223 */ /* 0x000fe2000000005e */
[----:B------:R-:W-:Y:S01]  /*7020*/  F2FP.BF16.F32.PACK_AB R89, R91, R90 ;  /* 0x0000005a5b59723e */ /* 0x000fe200000010ff */
[----:B------:R-:W-:Y:S01]  /*7030*/  FMUL R95, R120, R95 ;  /* 0x0000005f785f7220 */ /* 0x000fe20000400000 */
[----:B------:R-:W-:Y:S01]  /*7040*/  LOP3.LUT R149, R152, 0xffff0000, RZ, 0xc0, !PT ;  /* 0xffff000098957812 */ /* 0x000fe200078ec0ff */
[C---:B------:R-:W-:Y:S01]  /*7050*/  FMUL R96, R120.reuse, R96 ;  /* 0x0000006078607220 */ /* 0x040fe20000400000 */
[----:B------:R-:W-:Y:S01]  /*7060*/  F2FP.BF16.F32.PACK_AB R90, R93, R92 ;  /* 0x0000005c5d5a723e */ /* 0x000fe200000010ff */
[----:B------:R-:W-:Y:S01]  /*7070*/  FFMA R95, R121, R139, R95 ;  /* 0x0000008b795f7223 */ /* 0x000fe2000000005f */
[----:B------:R-:W-:Y:S01]  /*7080*/  SHF.L.U32 R150, R153, 0x10, RZ ;  /* 0x0000001099967819 */ /* 0x000fe200000006ff */
[----:B------:R-:W-:Y:S01]  /*7090*/  FFMA R96, R121, R140, R96 ;  /* 0x0000008c79607223 */ /* 0x000fe20000000060 */
[----:B------:R-:W-:Y:S01]  /*70a0*/  LOP3.LUT R151, R153, 0xffff0000, RZ, 0xc0, !PT ;  /* 0xffff000099977812 */ /* 0x000fe200078ec0ff */
[C---:B------:R-:W-:Y:S01]  /*70b0*/  FMUL R97, R120.reuse, R97 ;  /* 0x0000006178617220 */ /* 0x040fe20000400000 */
[----:B------:R-:W-:Y:S01]  /*70c0*/  F2FP.BF16.F32.PACK_AB R91, R95, R94 ;  /* 0x0000005e5f5b723e */ /* 0x000fe200000010ff */
        /* <DEDUP_REMOVED lines=11> */
[C---:B------:R-:W-:Y:S01]  /*7180*/  SHF.L.U32 R156, R160.reuse, 0x10, RZ ;  /* 0x00000010a09c7819 */ /* 0x040fe200000006ff */
[----:B------:R-:W-:Y:S01]  /*7190*/  FFMA R100, R121, R144, R100 ;  /* 0x0000009079647223 */ /* 0x000fe20000000064 */
[----:B------:R-:W-:Y:S01]  /*71a0*/  LOP3.LUT R157, R160, 0xffff0000, RZ, 0xc0, !PT ;  /* 0xffff0000a09d7812 */ /* 0x000fe200078ec0ff */
[C---:B------:R-:W-:Y:S01]  /*71b0*/  FMUL R101, R120.reuse, R101 ;  /* 0x0000006578657220 */ /* 0x040fe20000400000 */
[----:B------:R-:W-:Y:S01]  /*71c0*/  F2FP.BF16.F32.PACK_AB R97, R99, R98 ;  /* 0x000000626361723e */ /* 0x000fe200000010ff */
[----:B------:R-:W-:Y:S01]  /*71d0*/  FMUL R102, R120, R102 ;  /* 0x0000006678667220 */ /* 0x000fe20000400000 */
[----:B------:R-:W-:Y:S01]  /*71e0*/  SHF.L.U32 R158, R161, 0x10, RZ ;  /* 0x00000010a19e7819 */ /* 0x000fe200000006ff */
[----:B------:R-:W-:Y:S01]  /*71f0*/  FFMA R101, R121, R145, R101 ;  /* 0x0000009179657223 */ /* 0x000fe20000000065 */
[----:B------:R-:W-:Y:S01]  /*7200*/  LOP3.LUT R159, R161, 0xffff0000, RZ, 0xc0, !PT ;  /* 0xffff0000a19f7812 */ /* 0x000fe200078ec0ff */
[----:B------:R-:W-:Y:S01]  /*7210*/  FFMA R102, R121, R146, R102 ;  /* 0x0000009279667223 */ /* 0x000fe20000000066 */
[----:B------:R-:W-:Y:S01]  /*7220*/  SHF.L.U32 R160, R162, 0x10, RZ ;  /* 0x00000010a2a07819 */ /* 0x000fe200000006ff */
[C---:B------:R-:W-:Y:S01]  /*7230*/  FMUL R103, R120.reuse, R103 ;  /* 0x0000006778677220 */ /* 0x040fe20000400000 */
[----:B------:R-:W-:Y:S01]  /*7240*/  F2FP.BF16.F32.PACK_AB R98, R101, R100 ;  /* 0x000000646562723e */ /* 0x000fe200000010ff */
[----:B------:R-:W-:Y:S01]  /*7250*/  FMUL R72, R120, R72 ;  /* 0x0000004878487220 */ /* 0x000fe20000400000 */
[----:B------:R-:W-:Y:S01]  /*7260*/  LOP3.LUT R161, R162, 0xffff0000, RZ, 0xc0, !PT ;  /* 0xffff0000a2a17812 */ /* 0x000fe200078ec0ff */
        /* <DEDUP_REMOVED lines=11> */
[----:B------:R-:W-:Y:S01]  /*7320*/  SHF.L.U32 R166, R169, 0x10, RZ ;  /* 0x00000010a9a67819 */ /* 0x000fe200000006ff */
[C---:B------:R-:W-:Y:S01]  /*7330*/  FMUL R75, R120.reuse, R75 ;  /* 0x0000004b784b7220 */ /* 0x040fe20000400000 */
[----:B------:R-:W-:Y:S01]  /*7340*/  F2FP.BF16.F32.PACK_AB R72, R73, R72 ;  /* 0x000000484948723e */ /* 0x000fe200000010ff */
[----:B------:R-:W-:Y:S01]  /*7350*/  FMUL R76, R120, R76 ;  /* 0x0000004c784c7220 */ /* 0x000fe20000400000 */
[----:B------:R-:W-:Y:S01]  /*7360*/  LOP3.LUT R167, R169, 0xffff0000, RZ, 0xc0, !PT ;  /* 0xffff0000a9a77812 */ /* 0x000fe200078ec0ff */
        /* <DEDUP_REMOVED lines=16> */
[----:B------:R-:W-:Y:S01]  /*7470*/  UMOV UR4, 0x400 ;  /* 0x0000040000047882 */ /* 0x000fe20000000000 */
[C---:B------:R-:W-:Y:S01]  /*7480*/  SHF.L.U32 R174, R177.reuse, 0x10, RZ ;  /* 0x00000010b1ae7819 */ /* 0x040fe200000006ff */
[----:B--2---:R-:W-:Y:S01]  /*7490*/  ULEA UR4, UR5, UR4, 0x18 ;  /* 0x0000000405047291 */ /* 0x004fe2000f8ec0ff */
[----:B------:R-:W-:Y:S01]  /*74a0*/  LOP3.LUT R175, R177, 0xffff0000, RZ, 0xc0, !PT ;  /* 0xffff0000b1af7812 */ /* 0x000fe200078ec0ff */
[C---:B------:R-:W-:Y:S01]  /*74b0*/  FFMA R79, R121.reuse, R155, R79 ;  /* 0x0000009b794f7223 */ /* 0x040fe2000000004f */
[C---:B------:R-:W-:Y:S01]  /*74c0*/  SHF.L.U32 R176, R178.reuse, 0x10, RZ ;  /* 0x00000010b2b07819 */ /* 0x040fe200000006ff */
[----:B------:R-:W-:Y:S01]  /*74d0*/  ULEA UR4, UR44, UR4, 0x3 ;  /* 0x000000042c047291 */ /* 0x000fe2000f8e18ff */
[----:B------:R-:W-:Y:S01]  /*74e0*/  LOP3.LUT R177, R178, 0xffff0000, RZ, 0xc0, !PT ;  /* 0xffff0000b2b17812 */ /* 0x000fe200078ec0ff */
[----:B------:R-:W-:Y:S01]  /*74f0*/  FFMA R80, R121, R156, R80 ;  /* 0x0000009c79507223 */ /* 0x000fe20000000050 */
[----:B------:R-:W-:Y:S01]  /*7500*/  F2FP.BF16.F32.PACK_AB R75, R79, R78 ;  /* 0x0000004e4f4b723e */ /* 0x000fe200000010ff */
[----:B------:R-:W-:Y:S01]  /*7510*/  UIADD3 UR4, UPT, UPT, UR4, 0xc0, URZ ;  /* 0x000000c004047890 */ /* 0x000fe2000fffe0ff */
[C---:B------:R-:W-:Y:S01]  /*7520*/  SHF.L.U32 R178, R179.reuse, 0x10, RZ ;  /* 0x00000010b3b27819 */ /* 0x040fe200000006ff */
[----:B------:R-:W-:Y:S01]  /*7530*/  FMUL R81, R120, R81 ;  /* 0x0000005178517220 */ /* 0x000fe20000400000 */
[----:B------:R-:W-:Y:S01]  /*7540*/  LOP3.LUT R179, R179, 0xffff0000, RZ, 0xc0, !PT ;  /* 0xffff0000b3b37812 */ /* 0x000fe200078ec0ff */
[----:B------:R-:W-:Y:S01]  /*7550*/  UPRMT UR4, UR5, 0x654, UR4 ;  /* 0x0000065405047896 */ /* 0x000fe20008000004 */
[C---:B------:R-:W-:Y:S01]  /*7560*/  SHF.L.U32 R180, R184.reuse, 0x10, RZ ;  /* 0x00000010b8b47819 */ /* 0x040fe200000006ff */
[----:B------:R-:W-:Y:S01]  /*7570*/  FFMA R81, R121, R157, R81 ;  /* 0x0000009d79517223 */ /* 0x000fe20000000051 */
[----:B------:R-:W-:Y:S01]  /*7580*/  LOP3.LUT R181, R184, 0xffff0000, RZ, 0xc0, !PT ;  /* 0xffff0000b8b57812 */ /* 0x000fe200078ec0ff */
[C---:B------:R-:W-:Y:S01]  /*7590*/  FMUL R82, R120.reuse, R82 ;  /* 0x0000005278527220 */ /* 0x040fe20000400000 */
[----:B------:R-:W-:Y:S01]  /*75a0*/  SHF.L.U32 R182, R185, 0x10, RZ ;  /* 0x00000010b9b67819 */ /* 0x000fe200000006ff */
[----:B------:R-:W-:Y:S01]  /*75b0*/  FMUL R83, R120, R83 ;  /* 0x0000005378537220 */ /* 0x000fe20000400000 */
[----:B------:R-:W-:Y:S01]  /*75c0*/  F2FP.BF16.F32.PACK_AB R80, R81, R80 ;  /* 0x000000505150723e */ /* 0x000fe200000010ff */
[----:B------:R-:W-:Y:S01]  /*75d0*/  FFMA R82, R121, R158, R82 ;  /* 0x0000009e79527223 */ /* 0x000fe20000000052 */
[----:B------:R-:W-:Y:S01]  /*75e0*/  LOP3.LUT R183, R185, 0xffff0000, RZ, 0xc0, !PT ;  /* 0xffff0000b9b77812 */ /* 0x000fe200078ec0ff */
[----:B-1----:R-:W-:Y:S01]  /*75f0*/  SYNCS.ARRIVE.TRANS64.RED.A1T0 RZ, [UR4], RZ ;  /* 0x000000ffffff79a7 */ /* 0x002fe20008100404 */
[C---:B------:R-:W-:Y:S01]  /*7600*/  SHF.L.U32 R184, R186.reuse, 0x10, RZ ;  /* 0x00000010bab87819 */ /* 0x040fe200000006ff */
[----:B------:R1:W-:Y:S01]  /*7610*/  STS.128 [R237+0x200], R124 ;  /* 0x0002007ced007388 */ /* 0x0003e20000000c00 */
[----:B------:R-:W-:Y:S01]  /*7620*/  LOP3.LUT R185, R186, 0xffff0000, RZ, 0xc0, !PT ;  /* 0xffff0000bab97812 */ /* 0x000fe200078ec0ff */
[----:B------:R-:W-:Y:S01]  /*7630*/  FFMA R83, R121, R159, R83 ;  /* 0x0000009f79537223 */ /* 0x000fe20000000053 */
[C---:B------:R-:W-:Y:S01]  /*7640*/  SHF.L.U32 R186, R187.reuse, 0x10, RZ ;  /* 0x00000010bbba7819 */ /* 0x040fe200000006ff */
[C---:B------:R-:W-:Y:S01]  /*7650*/  FMUL R84, R120.reuse, R84 ;  /* 0x0000005478547220 */ /* 0x040fe20000400000 */
[----:B------:R-:W-:Y:S01]  /*7660*/  LOP3.LUT R187, R187, 0xffff0000, RZ, 0xc0, !PT ;  /* 0xffff0000bbbb7812 */ /* 0x000fe200078ec0ff */
[----:B------:R-:W-:Y:S01]  /*7670*/  FMUL R85, R120, R85 ;  /* 0x0000005578557220 */ /* 0x000fe20000400000 */
[----:B------:R-:W-:Y:S01]  /*7680*/  F2FP.BF16.F32.PACK_AB R81, R83, R82 ;  /* 0x000000525351723e */ /* 0x000fe200000010ff */
[----:B------:R1:W-:Y:S01]  /*7690*/  STS.128 [R239], R20 ;  /* 0x00000014ef007388 */ /* 0x0003e20000000c00 */
[C---:B------:R-:W-:Y:S01]  /*76a0*/  SHF.L.U32 R188, R192.reuse, 0x10, RZ ;  /* 0x00000010c0bc7819 */ /* 0x040fe200000006ff */
[C---:B------:R-:W-:Y:S01]  /*76b0*/  FFMA R84, R121.reuse, R160, R84 ;  /* 0x000000a079547223 */ /* 0x040fe20000000054 */
[----:B------:R-:W-:Y:S01]  /*76c0*/  LOP3.LUT R189, R192, 0xffff0000, RZ, 0xc0, !PT ;  /* 0xffff0000c0bd7812 */ /* 0x000fe200078ec0ff */
[----:B------:R-:W-:Y:S01]  /*76d0*/  FFMA R85, R121, R161, R85 ;  /* 0x000000a179557223 */ /* 0x000fe20000000055 */
[C---:B------:R-:W-:Y:S01]  /*76e0*/  SHF.L.U32 R190, R193.reuse, 0x10, RZ ;  /* 0x00000010c1be7819 */ /* 0x040fe200000006ff */
[----:B------:R-:W-:Y:S01]  /*76f0*/  FMUL R86, R120, R86 ;  /* 0x0000005678567220 */ /* 0x000fe20000400000 */
[----:B------:R-:W-:Y:S01]  /*7700*/  LOP3.LUT R191, R193, 0xffff0000, RZ, 0xc0, !PT ;  /* 0xffff0000c1bf7812 */ /* 0x000fe200078ec0ff */
[----:B------:R1:W-:Y:S01]  /*7710*/  STS.128 [R237+0x1200], R88 ;  /* 0x00120058ed007388 */ /* 0x0003e20000000c00 */
[----:B------:R-:W-:Y:S01]  /*7720*/  F2FP.BF16.F32.PACK_AB R82, R85, R84 ;  /* 0x000000545552723e */ /* 0x000fe200000010ff */
[----:B------:R-:W-:Y:S01]  /*7730*/  FFMA R86, R121, R162, R86 ;  /* 0x000000a279567223 */ /* 0x000fe20000000056 */
[----:B------:R-:W-:Y:S01]  /*7740*/  SHF.L.U32 R192, R194, 0x10, RZ ;  /* 0x00000010c2c07819 */ /* 0x000fe200000006ff */
[----:B------:R-:W-:Y:S01]  /*7750*/  FMUL R87, R120, R87 ;  /* 0x0000005778577220 */ /* 0x000fe20000400000 */
[----:B------:R-:W-:Y:S01]  /*7760*/  LOP3.LUT R193, R194, 0xffff0000, RZ, 0xc0, !PT ;  /* 0xffff0000c2c17812 */ /* 0x000fe200078ec0ff */
[C---:B------:R-:W-:Y:S01]  /*7770*/  FMUL R56, R120.reuse, R56 ;  /* 0x0000003878387220 */ /* 0x040fe20000400000 */
[C---:B------:R-:W-:Y:S01]  /*7780*/  SHF.L.U32 R194, R195.reuse, 0x10, RZ ;  /* 0x00000010c3c27819 */ /* 0x040fe200000006ff */
[----:B------:R1:W-:Y:S01]  /*7790*/  STS.128 [R239+0x1000], R96 ;  /* 0x00100060ef007388 */ /* 0x0003e20000000c00 */
[----:B------:R-:W-:Y:S01]  /*77a0*/  LOP3.LUT R195, R195, 0xffff0000, RZ, 0xc0, !PT ;  /* 0xffff0000c3c37812 */ /* 0x000fe200078ec0ff */
[----:B------:R-:W-:Y:S01]  /*77b0*/  FMUL R57, R120, R57 ;  /* 0x0000003978397220 */ /* 0x000fe20000400000 */
[----:B------:R-:W-:Y:S01]  /*77c0*/  SHF.L.U32 R196, R200, 0x10, RZ ;  /* 0x00000010c8c47819 */ /* 0x000fe200000006ff */
[----:B------:R-:W-:Y:S01]  /*77d0*/  FMUL R58, R120, R58 ;  /* 0x0000003a783a7220 */ /* 0x000fe20000400000 */
[----:B------:R-:W-:Y:S01]  /*77e0*/  LOP3.LUT R197, R200, 0xffff0000, RZ, 0xc0, !PT ;  /* 0xffff0000c8c57812 */ /* 0x000fe200078ec0ff */
[----:B------:R-:W-:Y:S01]  /*77f0*/  FFMA R87, R121, R163, R87 ;  /* 0x000000a379577223 */ /* 0x000fe20000000057 */
[----:B------:R-:W-:Y:S01]  /*7800*/  SHF.L.U32 R198, R201, 0x10, RZ ;  /* 0x00000010c9c67819 */ /* 0x000fe200000006ff */
[----:B------:R1:W-:Y:S01]  /*7810*/  STS.128 [R237+0x2200], R72 ;  /* 0x00220048ed007388 */ /* 0x0003e20000000c00 */
[C---:B------:R-:W-:Y:S01]  /*7820*/  FFMA R56, R121.reuse, R164, R56 ;  /* 0x000000a479387223 */ /* 0x040fe20000000038 */
[----:B------:R-:W-:Y:S01]  /*7830*/  FFMA R57, R121, R165, R57 ;  /* 0x000000a579397223 */ /* 0x000fe20000000039 */
[----:B------:R-:W-:Y:S01]  /*7840*/  F2FP.BF16.F32.PACK_AB R83, R87, R86 ;  /* 0x000000565753723e */ /* 0x000fe200000010ff */
[----:B------:R-:W-:Y:S01]  /*7850*/  FFMA R58, R121, R166, R58 ;  /* 0x000000a6793a7223 */ /* 0x000fe2000000003a */
[C---:B------:R-:W-:Y:S01]  /*7860*/  FMUL R59, R120.reuse, R59 ;  /* 0x0000003b783b7220 */ /* 0x040fe20000400000 */
[----:B------:R-:W-:Y:S01]  /*7870*/  LOP3.LUT R199, R201, 0xffff0000, RZ, 0xc0, !PT ;  /* 0xffff0000c9c77812 */ /* 0x000fe200078ec0ff */
[C---:B------:R-:W-:Y:S01]  /*7880*/  FMUL R60, R120.reuse, R60 ;  /* 0x0000003c783c7220 */ /* 0x040fe20000400000 */
[----:B------:R1:W-:Y:S01]  /*7890*/  STS.128 [R239+0x2000], R80 ;  /* 0x00200050ef007388 */ /* 0x0003e20000000c00 */
[----:B------:R-:W-:Y:S01]  /*78a0*/  F2FP.BF16.F32.PACK_AB R56, R57, R56 ;  /* 0x000000383938723e */ /* 0x000fe200000010ff */
[C---:B------:R-:W-:Y:S01]  /*78b0*/  FFMA R59, R121.reuse, R167, R59 ;  /* 0x000000a7793b7223 */ /* 0x040fe2000000003b */
[----:B------:R-:W-:Y:S01]  /*78c0*/  FFMA R60, R121, R168, R60 ;  /* 0x000000a8793c7223 */ /* 0x000fe2000000003c */
[----:B------:R-:W-:Y:S01]  /*78d0*/  FMUL R61, R120, R61 ;  /* 0x0000003d783d7220 */ /* 0x000fe20000400000 */
[----:B------:R-:W-:Y:S01]  /*78e0*/  SHF.L.U32 R200, R202, 0x10, RZ ;  /* 0x00000010cac87819 */ /* 0x000fe200000006ff */
[C---:B------:R-:W-:Y:S01]  /*78f0*/  FMUL R62, R120.reuse, R62 ;  /* 0x0000003e783e7220 */ /* 0x040fe20000400000 */
[----:B------:R-:W-:Y:S01]  /*7900*/  F2FP.BF16.F32.PACK_AB R57, R59, R58 ;  /* 0x0000003a3b39723e */ /* 0x000fe200000010ff */
[C---:B------:R-:W-:Y:S01]  /*7910*/  FFMA R61, R121.reuse, R169, R61 ;  /* 0x000000a9793d7223 */ /* 0x040fe2000000003d */
[----:B------:R-:W-:Y:S01]  /*7920*/  FMUL R63, R120, R63 ;  /* 0x0000003f783f7220 */ /* 0x000fe20000400000 */
[----:B------:R-:W-:Y:S01]  /*7930*/  FFMA R62, R121, R170, R62 ;  /* 0x000000aa793e7223 */ /* 0x000fe2000000003e */
[----:B------:R-:W-:Y:S01]  /*7940*/  LOP3.LUT R201, R202, 0xffff0000, RZ, 0xc0, !PT ;  /* 0xffff0000cac97812 */ /* 0x000fe200078ec0ff */
[C---:B------:R-:W-:Y:S01]  /*7950*/  FMUL R64, R120.reuse, R64 ;  /* 0x0000004078407220 */ /* 0x040fe20000400000 */
[----:B------:R-:W-:Y:S01]  /*7960*/  F2FP.BF16.F32.PACK_AB R58, R61, R60 ;  /* 0x0000003c3d3a723e */ /* 0x000fe200000010ff */
[C---:B------:R-:W-:Y:S01]  /*7970*/  FFMA R63, R121.reuse, R171, R63 ;  /* 0x000000ab793f7223 */ /* 0x040fe2000000003f */
[C---:B------:R-:W-:Y:S01]  /*7980*/  FMUL R65, R120.reuse, R65 ;  /* 0x0000004178417220 */ /* 0x040fe20000400000 */
[----:B------:R-:W-:Y:S01]  /*7990*/  FFMA R64, R121, R172, R64 ;  /* 0x000000ac79407223 */ /* 0x000fe20000000040 */
[----:B------:R-:W-:Y:S01]  /*79a0*/  SHF.L.U32 R202, R203, 0x10, RZ ;  /* 0x00000010cbca7819 */ /* 0x000fe200000006ff */
[C---:B------:R-:W-:Y:S01]  /*79b0*/  FMUL R66, R120.reuse, R66 ;  /* 0x0000004278427220 */ /* 0x040fe20000400000 */
[----:B------:R-:W-:Y:S01]  /*79c0*/  F2FP.BF16.F32.PACK_AB R59, R63, R62 ;  /* 0x0000003e3f3b723e */ /* 0x000fe200000010ff */
[C---:B------:R-:W-:Y:S01]  /*79d0*/  FFMA R65, R121.reuse, R173, R65 ;  /* 0x000000ad79417223 */ /* 0x040fe20000000041 */
[C---:B------:R-:W-:Y:S01]  /*79e0*/  FMUL R67, R120.reuse, R67 ;  /* 0x0000004378437220 */ /* 0x040fe20000400000 */
[----:B------:R-:W-:Y:S01]  /*79f0*/  FFMA R66, R121, R174, R66 ;  /* 0x000000ae79427223 */ /* 0x000fe20000000042 */
[----:B------:R-:W-:Y:S01]  /*7a00*/  LOP3.LUT R203, R203, 0xffff0000, RZ, 0xc0, !PT ;  /* 0xffff0000cbcb7812 */ /* 0x000fe200078ec0ff */
[----:B------:R1:W-:Y:S01]  /*7a10*/  STS.128 [R237+0x3200], R56 ;  /* 0x00320038ed007388 */ /* 0x0003e20000000c00 */
[----:B------:R-:W-:Y:S01]  /*7a20*/  F2FP.BF16.F32.PACK_AB R64, R65, R64 ;  /* 0x000000404140723e */ /* 0x000fe200000010ff */
[C---:B------:R-:W-:Y:S01]  /*7a30*/  FFMA R67, R121.reuse, R175, R67 ;  /* 0x000000af79437223 */ /* 0x040fe20000000043 */
[C---:B------:R-:W-:Y:S01]  /*7a40*/  FMUL R68, R120.reuse, R68 ;  /* 0x0000004478447220 */ /* 0x040fe20000400000 */
[C---:B------:R-:W-:Y:S01]  /*7a50*/  FMUL R69, R120.reuse, R69 ;  /* 0x0000004578457220 */ /* 0x040fe20000400000 */
[----:B------:R-:W-:Y:S01]  /*7a60*/  FMUL R70, R120, R70 ;  /* 0x0000004678467220 */ /* 0x000fe20000400000 */
[----:B------:R-:W-:Y:S01]  /*7a70*/  SHF.L.U32 R204, R208, 0x10, RZ ;  /* 0x00000010d0cc7819 */ /* 0x000fe200000006ff */
[----:B------:R-:W-:Y:S01]  /*7a80*/  FFMA R68, R121, R176, R68 ;  /* 0x000000b079447223 */ /* 0x000fe20000000044 */
[----:B------:R-:W-:Y:S01]  /*7a90*/  F2FP.BF16.F32.PACK_AB R65, R67, R66 ;  /* 0x000000424341723e */ /* 0x000fe200000010ff */
[C---:B------:R-:W-:Y:S01]  /*7aa0*/  FFMA R69, R121.reuse, R177, R69 ;  /* 0x000000b179457223 */ /* 0x040fe20000000045 */
[----:B------:R-:W-:Y:S01]  /*7ab0*/  FFMA R70, R121, R178, R70 ;  /* 0x000000b279467223 */ /* 0x000fe20000000046 */
[----:B------:R-:W-:Y:S01]  /*7ac0*/  FMUL R71, R120, R71 ;  /* 0x0000004778477220 */ /* 0x000fe20000400000 */
        /* <DEDUP_REMOVED lines=84> */
[----:B------:R-:W-:Y:S01]  /*8010*/  FFMA R33, R121, R205, R33 ;  /* 0x000000cd79217223 */ /* 0x000fe20000000021 */
[C---:B------:R-:W-:Y:S01]  /*8020*/  FMUL R35, R120.reuse, R35 ;  /* 0x0000002378237220 */ /* 0x040fe20000400000 */
[C---:B------:R-:W-:Y:S01]  /*8030*/  FMUL R36, R120.reuse, R36 ;  /* 0x0000002478247220 */ /* 0x040fe20000400000 */
[----:B------:R-:W-:Y:S01]  /*8040*/  FMUL R37, R120, R37 ;  /* 0x0000002578257220 */ /* 0x000fe20000400000 */
[----:B------:R1:W-:Y:S01]  /*8050*/  STS.128 [R237+0x5200], R24 ;  /* 0x00520018ed007388 */ /* 0x0003e20000000c00 */
[----:B------:R-:W-:Y:S01]  /*8060*/  LOP3.LUT R219, R219, 0xffff0000, RZ, 0xc0, !PT ;  /* 0xffff0000dbdb7812 */ /* 0x000fe200078ec0ff */
[----:B------:R-:W-:Y:S01]  /*8070*/  FFMA R34, R121, R206, R34 ;  /* 0x000000ce79227223 */ /* 0x000fe20000000022 */
[----:B------:R-:W-:Y:S01]  /*8080*/  F2FP.BF16.F32.PACK_AB R32, R33, R32 ;  /* 0x000000202120723e */ /* 0x000fe200000010ff */
[C---:B------:R-:W-:Y:S01]  /*8090*/  FFMA R35, R121.reuse, R207, R35 ;  /* 0x000000cf79237223 */ /* 0x040fe20000000023 */
[C---:B------:R-:W-:Y:S01]  /*80a0*/  FFMA R36, R121.reuse, R208, R36 ;  /* 0x000000d079247223 */ /* 0x040fe20000000024 */
[----:B------:R-:W-:Y:S01]  /*80b0*/  SHF.L.U32 R220, R224, 0x10, RZ ;  /* 0x00000010e0dc7819 */ /* 0x000fe200000006ff */
[C---:B------:R-:W-:Y:S01]  /*80c0*/  FFMA R37, R121.reuse, R209, R37 ;  /* 0x000000d179257223 */ /* 0x040fe20000000025 */
[C---:B------:R-:W-:Y:S01]  /*80d0*/  FMUL R38, R120.reuse, R38 ;  /* 0x0000002678267220 */ /* 0x040fe20000400000 */
[C---:B------:R-:W-:Y:S01]  /*80e0*/  FMUL R39, R120.reuse, R39 ;  /* 0x0000002778277220 */ /* 0x040fe20000400000 */
[C---:B------:R-:W-:Y:S01]  /*80f0*/  FMUL R4, R120.reuse, R4 ;  /* 0x0000000478047220 */ /* 0x040fe20000400000 */
[C---:B------:R-:W-:Y:S01]  /*8100*/  FMUL R5, R120.reuse, R5 ;  /* 0x0000000578057220 */ /* 0x040fe20000400000 */
[C---:B------:R-:W-:Y:S01]  /*8110*/  FFMA R38, R121.reuse, R210, R38 ;  /* 0x000000d279267223 */ /* 0x040fe20000000026 */
[C---:B------:R-:W-:Y:S01]  /*8120*/  FMUL R6, R120.reuse, R6 ;  /* 0x0000000678067220 */ /* 0x040fe20000400000 */
[C---:B------:R-:W-:Y:S01]  /*8130*/  FFMA R39, R121.reuse, R211, R39 ;  /* 0x000000d379277223 */ /* 0x040fe20000000027 */
[C---:B------:R-:W-:Y:S01]  /*8140*/  FMUL R7, R120.reuse, R7 ;  /* 0x0000000778077220 */ /* 0x040fe20000400000 */
[C---:B------:R-:W-:Y:S01]  /*8150*/  FFMA R4, R121.reuse, R212, R4 ;  /* 0x000000d479047223 */ /* 0x040fe20000000004 */
[C---:B------:R-:W-:Y:S01]  /*8160*/  FMUL R8, R120.reuse, R8 ;  /* 0x0000000878087220 */ /* 0x040fe20000400000 */
[C---:B------:R-:W-:Y:S01]  /*8170*/  FFMA R5, R121.reuse, R213, R5 ;  /* 0x000000d579057223 */ /* 0x040fe20000000005 */
[C---:B------:R-:W-:Y:S01]  /*8180*/  FMUL R9, R120.reuse, R9 ;  /* 0x0000000978097220 */ /* 0x040fe20000400000 */
[----:B------:R-:W-:Y:S01]  /*8190*/  FFMA R6, R121, R214, R6 ;  /* 0x000000d679067223 */ /* 0x000fe20000000006 */
[C---:B------:R-:W-:Y:S01]  /*81a0*/  FMUL R10, R120.reuse, R10 ;  /* 0x0000000a780a7220 */ /* 0x040fe20000400000 */
[----:B------:R-:W-:Y:S01]  /*81b0*/  F2FP.BF16.F32.PACK_AB R33, R35, R34 ;  /* 0x000000222321723e */ /* 0x000fe200000010ff */
[----:B------:R-:W-:Y:S01]  /*81c0*/  FFMA R7, R121, R215, R7 ;  /* 0x000000d779077223 */ /* 0x000fe20000000007 */
[C---:B------:R-:W-:Y:S01]  /*81d0*/  FMUL R11, R120.reuse, R11 ;  /* 0x0000000b780b7220 */ /* 0x040fe20000400000 */
[----:B------:R-:W-:Y:S01]  /*81e0*/  F2FP.BF16.F32.PACK_AB R34, R37, R36 ;  /* 0x000000242522723e */ /* 0x000fe200000010ff */
[----:B------:R-:W-:Y:S01]  /*81f0*/  FFMA R8, R121, R216, R8 ;  /* 0x000000d879087223 */ /* 0x000fe20000000008 */
[----:B------:R-:W-:Y:S01]  /*8200*/  F2FP.BF16.F32.PACK_AB R35, R39, R38 ;  /* 0x000000262723723e */ /* 0x000fe200000010ff */
[----:B------:R-:W-:Y:S01]  /*8210*/  FMUL R12, R120, R12 ;  /* 0x0000000c780c7220 */ /* 0x000fe20000400000 */
[----:B------:R-:W-:Y:S01]  /*8220*/  LOP3.LUT R221, R224, 0xffff0000, RZ, 0xc0, !PT ;  /* 0xffff0000e0dd7812 */ /* 0x000fe200078ec0ff */
[----:B------:R-:W-:Y:S01]  /*8230*/  FFMA R9, R121, R217, R9 ;  /* 0x000000d979097223 */ /* 0x000fe20000000009 */
[----:B------:R-:W-:Y:S01]  /*8240*/  SHF.L.U32 R222, R225, 0x10, RZ ;  /* 0x00000010e1de7819 */ /* 0x000fe200000006ff */
[----:B------:R1:W-:Y:S01]  /*8250*/  STS.128 [R239+0x5000], R32 ;  /* 0x00500020ef007388 */ /* 0x0003e20000000c00 */
[C---:B------:R-:W-:Y:S01]  /*8260*/  FMUL R13, R120.reuse, R13 ;  /* 0x0000000d780d7220 */ /* 0x040fe20000400000 */
[----:B------:R-:W-:Y:S01]  /*8270*/  FFMA R10, R121, R218, R10 ;  /* 0x000000da790a7223 */ /* 0x000fe2000000000a */
[----:B------:R-:W-:Y:S01]  /*8280*/  LOP3.LUT R223, R225, 0xffff0000, RZ, 0xc0, !PT ;  /* 0xffff0000e1df7812 */ /* 0x000fe200078ec0ff */
[----:B------:R-:W-:Y:S01]  /*8290*/  FMUL R14, R120, R14 ;  /* 0x0000000e780e7220 */ /* 0x000fe20000400000 */
[C---:B------:R-:W-:Y:S01]  /*82a0*/  FFMA R11, R121.reuse, R219, R11 ;  /* 0x000000db790b7223 */ /* 0x040fe2000000000b */
[----:B------:R-:W-:Y:S01]  /*82b0*/  SHF.L.U32 R224, R226, 0x10, RZ ;  /* 0x00000010e2e07819 */ /* 0x000fe200000006ff */
[----:B------:R-:W-:Y:S01]  /*82c0*/  FMUL R15, R120, R15 ;  /* 0x0000000f780f7220 */ /* 0x000fe20000400000 */
[C---:B------:R-:W-:Y:S01]  /*82d0*/  FFMA R12, R121.reuse, R220, R12 ;  /* 0x000000dc790c7223 */ /* 0x040fe2000000000c */
[----:B------:R-:W-:Y:S01]  /*82e0*/  LOP3.LUT R225, R226, 0xffff0000, RZ, 0xc0, !PT ;  /* 0xffff0000e2e17812 */ /* 0x000fe200078ec0ff */
[C---:B------:R-:W-:Y:S01]  /*82f0*/  FMUL R16, R120.reuse, R16 ;  /* 0x0000001078107220 */ /* 0x040fe20000400000 */
[----:B------:R-:W-:Y:S01]  /*8300*/  FFMA R13, R121, R221, R13 ;  /* 0x000000dd790d7223 */ /* 0x000fe2000000000d */
[----:B------:R-:W-:Y:S01]  /*8310*/  SHF.L.U32 R226, R227, 0x10, RZ ;  /* 0x00000010e3e27819 */ /* 0x000fe200000006ff */
[C---:B------:R-:W-:Y:S01]  /*8320*/  FMUL R17, R120.reuse, R17 ;  /* 0x0000001178117220 */ /* 0x040fe20000400000 */
[----:B------:R-:W-:Y:S01]  /*8330*/  F2FP.BF16.F32.PACK_AB R4, R5, R4 ;  /* 0x000000040504723e */ /* 0x000fe200000010ff */
[----:B------:R-:W-:Y:S01]  /*8340*/  FFMA R14, R121, R222, R14 ;  /* 0x000000de790e7223 */ /* 0x000fe2000000000e */
[----:B------:R-:W-:Y:S01]  /*8350*/  LOP3.LUT R227, R227, 0xffff0000, RZ, 0xc0, !PT ;  /* 0xffff0000e3e37812 */ /* 0x000fe200078ec0ff */
[C---:B------:R-:W-:Y:S01]  /*8360*/  FMUL R18, R120.reuse, R18 ;  /* 0x0000001278127220 */ /* 0x040fe20000400000 */
[----:B------:R-:W-:Y:S01]  /*8370*/  F2FP.BF16.F32.PACK_AB R5, R7, R6 ;  /* 0x000000060705723e */ /* 0x000fe200000010ff */
[----:B------:R-:W-:Y:S01]  /*8380*/  FFMA R15, R121, R223, R15 ;  /* 0x000000df790f7223 */ /* 0x000fe2000000000f */
[----:B------:R-:W-:Y:S01]  /*8390*/  FMUL R19, R120, R19 ;  /* 0x0000001378137220 */ /* 0x000fe20000400000 */
[----:B------:R-:W-:Y:S01]  /*83a0*/  F2FP.BF16.F32.PACK_AB R6, R9, R8 ;  /* 0x000000080906723e */ /* 0x000fe200000010ff */
[----:B------:R-:W-:Y:S01]  /*83b0*/  FFMA R16, R121, R224, R16 ;  /* 0x000000e079107223 */ /* 0x000fe20000000010 */
[----:B------:R-:W-:Y:S01]  /*83c0*/  F2FP.BF16.F32.PACK_AB R7, R11, R10 ;  /* 0x0000000a0b07723e */ /* 0x000fe200000010ff */
[C---:B------:R-:W-:Y:S01]  /*83d0*/  FFMA R17, R121.reuse, R225, R17 ;  /* 0x000000e179117223 */ /* 0x040fe20000000011 */
[C---:B------:R-:W-:Y:S01]  /*83e0*/  FFMA R18, R121.reuse, R226, R18 ;  /* 0x000000e279127223 */ /* 0x040fe20000000012 */
[----:B------:R-:W-:Y:S01]  /*83f0*/  FFMA R19, R121, R227, R19 ;  /* 0x000000e379137223 */ /* 0x000fe20000000013 */
[----:B------:R-:W-:Y:S01]  /*8400*/  F2FP.BF16.F32.PACK_AB R12, R13, R12 ;  /* 0x0000000c0d0c723e */ /* 0x000fe200000010ff */
[----:B------:R1:W-:Y:S01]  /*8410*/  STS.128 [R237+0x6200], R4 ;  /* 0x00620004ed007388 */ /* 0x0003e20000000c00 */
[----:B------:R-:W-:Y:S01]  /*8420*/  F2FP.BF16.F32.PACK_AB R13, R15, R14 ;  /* 0x0000000e0f0d723e */ /* 0x000fe200000010ff */
[----:B------:R-:W-:Y:S01]  /*8430*/  UMOV UR4, 0x400 ;  /* 0x0000040000047882 */ /* 0x000fe20000000000 */
[----:B------:R-:W-:Y:S01]  /*8440*/  F2FP.BF16.F32.PACK_AB R14, R17, R16 ;  /* 0x00000010110e723e */ /* 0x000fe200000010ff */
[----:B------:R-:W-:Y:S01]  /*8450*/  UIADD3 UR10, UPT, UPT, UR43, 0x1, URZ ;  /* 0x000000012b0a7890 */ /* 0x000fe2000fffe0ff */
[----:B------:R-:W-:Y:S01]  /*8460*/  F2FP.BF16.F32.PACK_AB R15, R19, R18 ;  /* 0x00000012130f723e */ /* 0x000fe200000010ff */
[----:B------:R-:W-:Y:S01]  /*8470*/  UIADD3 UR7, UPT, UPT, UR44, 0x1, URZ ;  /* 0x000000012c077890 */ /* 0x000fe2000fffe0ff */
[----:B------:R-:W-:Y:S01]  /*8480*/  BSSY.RECONVERGENT B0, `(.L_x_99) ;  /* 0x0000031000007945 */ /* 0x000fe20003800200 */
[----:B------:R-:W-:Y:S02]  /*8490*/  ULEA UR4, UR5, UR4, 0x18 ;  /* 0x0000000405047291 */ /* 0x000fe4000f8ec0ff */
[----:B------:R1:W-:Y:S01]  /*84a0*/  STS.128 [R239+0x6000], R12 ;  /* 0x0060000cef007388 */ /* 0x0003e20000000c00 */
[----:B------:R-:W-:Y:S01]  /*84b0*/  @!PT LDS RZ, [RZ] ;  /* 0x00000000fffff984 */ /* 0x000fe20000000800 */
[----:B------:R-:W-:Y:S01]  /*84c0*/  @!PT LDS RZ, [RZ] ;  /* 0x00000000fffff984 */ /* 0x000fe20000000800 */
[----:B------:R-:W-:Y:S01]  /*84d0*/  @!PT LDS RZ, [RZ] ;  /* 0x00000000fffff984 */ /* 0x000fe20000000800 */
[----:B------:R-:W-:Y:S01]  /*84e0*/  @!PT LDS RZ, [RZ] ;  /* 0x00000000fffff984 */ /* 0x000fe20000000800 */
[----:B------:R2:W-:Y:S07]  /*84f0*/  MEMBAR.ALL.CTA ;  /* 0x0000000000007992 */ /* 0x0005ee0000008000 */
[----:B--2---:R-:W2:Y:S02]  /*8500*/  FENCE.VIEW.ASYNC.S ;  /* 0x00000000000073c6 */ /* 0x004ea40000000000 */
[----:B--2---:R-:W-:Y:S06]  /*8510*/  BAR.SYNC.DEFER_BLOCKING 0x1, 0x80 ;  /* 0x0042000000007b1d */ /* 0x004fec0000010000 */
[----:B------:R-:W-:Y:S05]  /*8520*/  @P2 BRA `(.L_x_100) ;  /* 0x0000000000982947 */ /* 0x000fea0003800000 */
[----:B------:R-:W2:Y:S01]  /*8530*/  LDCU.64 UR16, c[0x0][0x348] ;  /* 0x00006900ff1077ac */ /* 0x000ea20008000a00 */
[----:B------:R-:W-:Y:S02]  /*8540*/  UIMAD UR6, UR43, 0x7000, UR4 ;  /* 0x000070002b0678a4 */ /* 0x000fe4000f8e0204 */
[----:B------:R-:W-:Y:S02]  /*8550*/  UIMAD UR13, UR47, 0x70, URZ ;  /* 0x000000702f0d78a4 */ /* 0x000fe4000f8e02ff */
[----:B------:R-:W-:Y:S02]  /*8560*/  USHF.L.U32 UR14, UR46, 0x7, URZ ;  /* 0x000000072e0e7899 */ /* 0x000fe400080006ff */
[----:B------:R-:W-:Y:S01]  /*8570*/  UIADD3 UR12, UPT, UPT, UR6, 0x200, URZ ;  /* 0x00000200060c7890 */ /* 0x000fe2000fffe0ff */
[----:B------:R-:W-:Y:S01]  /*8580*/  UMOV UR15, UR36 ;  /* 0x00000024000f7c82 */ /* 0x000fe20008000000 */
[----:B------:R-:W-:Y:S01]  /*8590*/  UMOV UR19, UR36 ;  /* 0x0000002400137c82 */ /* 0x000fe20008000000 */
[----:B------:R-:W-:Y:S02]  /*85a0*/  UIADD3 UR29, UPT, UPT, UR13, 0x20, URZ ;  /* 0x000000200d1d7890 */ /* 0x000fe4000fffe0ff */
[----:B------:R-:W-:Y:S01]  /*85b0*/  UMOV UR18, UR14 ;  /* 0x0000000e00127c82 */ /* 0x000fe20008000000 */
[----:B------:R-:W-:Y:S02]  /*85c0*/  UIADD3 UR28, UPT, UPT, UR6, 0x2200, URZ ;  /* 0x00002200061c7890 */ /* 0x000fe4000fffe0ff */
[----:B--2---:R-:W-:Y:S02]  /*85d0*/  UIADD3 UR8, UP0, UPT, UR16, 0x680, URZ ;  /* 0x0000068010087890 */ /* 0x004fe4000ff1e0ff */
[----:B------:R-:W-:Y:S02]  /*85e0*/  UIADD3 UR16, UPT, UPT, UR6, 0x1200, URZ ;  /* 0x0000120006107890 */ /* 0x000fe4000fffe0ff */
[----:B------:R-:W-:Y:S02]  /*85f0*/  UIADD3.X UR9, UPT, UPT, URZ, UR17, URZ, UP0, !UPT ;  /* 0x00000011ff097290 */ /* 0x000fe400087fe4ff */
[----:B------:R-:W-:Y:S01]  /*8600*/  UIADD3 UR17, UPT, UPT, UR13, 0x10, URZ ;  /* 0x000000100d117890 */ /* 0x000fe2000fffe0ff */
[----:B------:R-:W-:Y:S01]  /*8610*/  UMOV UR31, UR36 ;  /* 0x00000024001f7c82 */ /* 0x000fe20008000000 */
[----:B------:R-:W-:Y:S01]  /*8620*/  UMOV UR30, UR14 ;  /* 0x0000000e001e7c82 */ /* 0x000fe20008000000 */
[----:B------:R-:W-:Y:S02]  /*8630*/  UIADD3 UR33, UPT, UPT, UR13, 0x30, URZ ;  /* 0x000000300d217890 */ /* 0x000fe4000fffe0ff */
[----:B------:R-:W-:Y:S02]  /*8640*/  UIADD3 UR32, UPT, UPT, UR6, 0x3200, URZ ;  /* 0x0000320006207890 */ /* 0x000fe4000fffe0ff */
[----:B------:R2:W-:Y:S01]  /*8650*/  UTMASTG.3D [UR12], [UR8] ;  /* 0x0000000c080073b5 */ /* 0x0005e20008010000 */
[----:B------:R-:W-:Y:S01]  /*8660*/  UMOV UR35, UR36 ;  /* 0x0000002400237c82 */ /* 0x000fe20008000000 */
[----:B------:R-:W-:Y:S01]  /*8670*/  UMOV UR34, UR14 ;  /* 0x0000000e00227c82 */ /* 0x000fe20008000000 */
[----:B------:R-:W-:Y:S02]  /*8680*/  UIADD3 UR25, UPT, UPT, UR13, 0x40, URZ ;  /* 0x000000400d197890 */ /* 0x000fe4000fffe0ff */
[----:B------:R-:W-:Y:S01]  /*8690*/  UIADD3 UR24, UPT, UPT, UR6, 0x4200, URZ ;  /* 0x0000420006187890 */ /* 0x000fe2000fffe0ff */
[----:B------:R-:W-:Y:S01]  /*86a0*/  UMOV UR27, UR36 ;  /* 0x00000024001b7c82 */ /* 0x000fe20008000000 */
[----:B------:R3:W-:Y:S01]  /*86b0*/  UTMASTG.3D [UR16], [UR8] ;  /* 0x00000010080073b5 */ /* 0x0007e20008010000 */
[----:B------:R-:W-:Y:S01]  /*86c0*/  UMOV UR26, UR14 ;  /* 0x0000000e001a7c82 */ /* 0x000fe20008000000 */
[----:B------:R-:W-:Y:S02]  /*86d0*/  UIADD3 UR21, UPT, UPT, UR13, 0x50, URZ ;  /* 0x000000500d157890 */ /* 0x000fe4000fffe0ff */
[----:B------:R-:W-:Y:S01]  /*86e0*/  UIADD3 UR20, UPT, UPT, UR6, 0x5200, URZ ;  /* 0x0000520006147890 */ /* 0x000fe2000fffe0ff */
[----:B------:R-:W-:Y:S01]  /*86f0*/  UMOV UR23, UR36 ;  /* 0x0000002400177c82 */ /* 0x000fe20008000000 */
[----:B------:R-:W-:Y:S01]  /*8700*/  UMOV UR22, UR14 ;  /* 0x0000000e00167c82 */ /* 0x000fe20008000000 */
[----:B------:R3:W-:Y:S01]  /*8710*/  UTMASTG.3D [UR28], [UR8] ;  /* 0x0000001c080073b5 */ /* 0x0007e20008010000 */
[----:B------:R3:W-:Y:S01]  /*8720*/  UTMASTG.3D [UR32], [UR8] ;  /* 0x00000020080073b5 */ /* 0x0007e20008010000 */
[----:B------:R3:W-:Y:S01]  /*8730*/  UTMASTG.3D [UR24], [UR8] ;  /* 0x00000018080073b5 */ /* 0x0007e20008010000 */
[----:B--2---:R-:W-:Y:S02]  /*8740*/  UIADD3 UR13, UPT, UPT, UR13, 0x60, URZ ;  /* 0x000000600d0d7890 */ /* 0x004fe4000fffe0ff */
[----:B------:R-:W-:Y:S01]  /*8750*/  UIADD3 UR12, UPT, UPT, UR6, 0x6200, URZ ;  /* 0x00006200060c7890 */ /* 0x000fe2000fffe0ff */
[----:B------:R3:W-:Y:S08]  /*8760*/  UTMASTG.3D [UR20], [UR8] ;  /* 0x00000014080073b5 */ /* 0x0007f00008010000 */
[----:B------:R3:W-:Y:S02]  /*8770*/  UTMASTG.3D [UR12], [UR8] ;  /* 0x0000000c080073b5 */ /* 0x0007e40008010000 */
[----:B---3--:R0:W-:Y:S02]  /*8780*/  UTMACMDFLUSH ;  /* 0x00000000000079b7 */ /* 0x0081e40000000000 */
.L_x_100:
[----:B------:R-:W-:Y:S05]  /*8790*/  BSYNC.RECONVERGENT B0 ;  /* 0x0000000000007941 */ /* 0x000fea0003800200 */
.L_x_99:
[----:B------:R-:W-:Y:S04]  /*87a0*/  BSSY.RECONVERGENT B0, `(.L_x_101) ;  /* 0x0000003000007945 */ /* 0x000fe80003800200 */
[----:B------:R-:W-:Y:S05]  /*87b0*/  @P1 BRA `(.L_x_102) ;  /* 0x0000000000041947 */ /* 0x000fea0003800000 */
[----:B------:R-:W-:Y:S04]  /*87c0*/  DEPBAR.LE SB0, 0x0 ;  /* 0x000080000000791a */ /* 0x000fe80000000000 */
.L_x_102:
[----:B------:R-:W-:Y:S05]  /*87d0*/  BSYNC.RECONVERGENT B0 ;  /* 0x0000000000007941 */ /* 0x000fea0003800200 */
.L_x_101:
[----:B------:R-:W-:Y:S01]  /*87e0*/  BAR.SYNC.DEFER_BLOCKING 0x1, 0x80 ;  /* 0x0042000000007b1d */ /* 0x000fe20000010000 */
[----:B------:R-:W-:Y:S04]  /*87f0*/  UIADD3 UR50, UPT, UPT, UR50, 0x1, URZ ;  /* 0x0000000132327890 */ /* 0x000fe8000fffe0ff */
[----:B------:R-:W-:Y:S09]  /*8800*/  UISETP.NE.AND UP0, UPT, UR50, URZ, UPT ;  /* 0x000000ff3200728c */ /* 0x000ff2000bf05270 */
[----:B------:R-:W-:Y:S05]  /*8810*/  BRA.U !UP0, `(.L_x_103) ;  /* 0x00000001082c7547 */ /* 0x000fea000b800000 */
[----:B------:R-:W2:Y:S01]  /*8820*/  S2R R3, SR_CgaCtaId ;  /* 0x0000000000037919 */ /* 0x000ea20000008800 */
[----:B------:R-:W-:Y:S01]  /*8830*/  ISETP.NE.AND P0, PT, R238, RZ, PT ;  /* 0x000000ffee00720c */ /* 0x000fe20003f05270 */
[----:B------:R-:W-:Y:S11]  /*8840*/  IMAD.U32 R0, RZ, RZ, UR49 ;  /* 0x00000031ff007e24 */ /* 0x000ff6000f8e00ff */
[----:B------:R-:W-:Y:S01]  /*8850*/  @!UPT UIADD3 URZ, UPT, UPT, URZ, URZ, URZ ;  /* 0x000000fffffff290 */ /* 0x000fe2000fffe0ff */
[----:B------:R-:W-:Y:S01]  /*8860*/  @P0 LEA R0, R0, UR4, 0x3 ;  /* 0x0000000400000c11 */ /* 0x000fe2000f8e18ff */
[----:B------:R-:W-:Y:S04]  /*8870*/  UIADD3 UR4, UPT, UPT, UR49, 0x1, URZ ;  /* 0x0000000131047890 */ /* 0x000fe8000fffe0ff */
[----:B------:R-:W-:Y:S01]  /*8880*/  @P0 VIADD R0, R0, 0x60 ;  /* 0x0000006000000836 */ /* 0x000fe20000000000 */
[----:B------:R-:W-:Y:S04]  /*8890*/  UISETP.NE.AND UP0, UPT, UR4, 0x2, UPT ;  /* 0x000000020400788c */ /* 0x000fe8000bf05270 */
[----:B------:R-:W-:Y:S01]  /*88a0*/  USEL UR49, UR4, URZ, UP0 ;  /* 0x000000ff04317287 */ /* 0x000fe20008000000 */
[----:B--2---:R-:W-:Y:S04]  /*88b0*/  @P0 PRMT R0, R3, 0x654, R0 ;  /* 0x0000065403000816 */ /* 0x004fe80000000000 */
[----:B------:R2:W-:Y:S07]  /*88c0*/  @P0 SYNCS.ARRIVE.TRANS64.RED.A1T0 RZ, [R0+URZ], RZ ;  /* 0x000000ff00ff09a7 */ /* 0x0005ee00081004ff */
.L_x_103:
[----:B------:R-:W-:Y:S02]  /*88d0*/  UISETP.NE.AND UP3, UPT, UR54, URZ, UPT ;  /* 0x000000ff3600728c */ /* 0x000fe4000bf65270 */
[----:B------:R-:W-:Y:S02]  /*88e0*/  UISETP.NE.AND UP0, UPT, UR48, 0x2, UPT ;  /* 0x000000023000788c */ /* 0x000fe4000bf05270 */
[----:B------:R-:W-:Y:S02]  /*88f0*/  UISETP.NE.AND UP1, UPT, UR7, 0x4, UPT ;  /* 0x000000040700788c */ /* 0x000fe4000bf25270 */
[----:B------:R-:W-:Y:S02]  /*8900*/  UISETP.NE.AND UP2, UPT, UR10, 0x2, UPT ;  /* 0x000000020a00788c */ /* 0x000fe4000bf45270 */
[----:B------:R-:W-:Y:S02]  /*8910*/  USEL UR6, URZ, 0x1, UP0 ;  /* 0x00000001ff067887 */ /* 0x000fe40008000000 */
[----:B------:R-:W-:Y:S02]  /*8920*/  USEL UR5, URZ, 0x1, UP1 ;  /* 0x00000001ff057887 */ /* 0x000fe40008800000 */
[----:B------:R-:W-:Y:S02]  /*8930*/  USEL UR4, URZ, 0x1, UP2 ;  /* 0x00000001ff047887 */ /* 0x000fe40009000000 */
[----:B------:R-:W-:Y:S02]  /*8940*/  UIADD3 UR47, UPT, UPT, UR37, UR60, URZ ;  /* 0x0000003c252f7290 */ /* 0x000fe4000fffe0ff */
[----:B------:R-:W-:Y:S02]  /*8950*/  UIADD3 UR46, UPT, UPT, UR38, UR61, URZ ;  /* 0x0000003d262e7290 */ /* 0x000fe4000fffe0ff */
[----:B------:R-:W-:Y:S02]  /*8960*/  USEL UR18, UR48, URZ, UP0 ;  /* 0x000000ff30127287 */ /* 0x000fe40008000000 */
[----:B------:R-:W-:Y:S02]  /*8970*/  USEL UR44, UR7, URZ, UP1 ;  /* 0x000000ff072c7287 */ /* 0x000fe40008800000 */
[----:B------:R-:W-:Y:S02]  /*8980*/  USEL UR43, UR10, URZ, UP2 ;  /* 0x000000ff0a2b7287 */ /* 0x000fe40009000000 */
[----:B------:R-:W-:Y:S02]  /*8990*/  ULOP3.LUT UR51, UR51, UR6, URZ, 0x3c, !UPT ;  /* 0x0000000633337292 */ /* 0x000fe4000f8e3cff */
[----:B------:R-:W-:Y:S02]  /*89a0*/  ULOP3.LUT UR52, UR52, UR5, URZ, 0x3c, !UPT ;  /* 0x0000000534347292 */ /* 0x000fe4000f8e3cff */
[----:B------:R-:W-:Y:S01]  /*89b0*/  ULOP3.LUT UR53, UR53, UR4, URZ, 0x3c, !UPT ;  /* 0x0000000435357292 */ /* 0x000fe2000f8e3cff */
[----:B------:R-:W-:Y:S01]  /*89c0*/  UMOV UR36, UR55 ;  /* 0x0000003700247c82 */ /* 0x000fe20008000000 */
[----:B------:R-:W-:Y:S10]  /*89d0*/  BRA.U UP3, `(.L_x_104) ;  /* 0xffffffc103b87547 */ /* 0x000ff4000b83ffff */
[----:B------:R-:W-:-:S13]  /*89e0*/  R2UR UR4, R236 ;  /* 0x00000000ec0472ca */ /* 0x000fda00000e0000 */
[----:B------:R-:W-:-:S09]  /*89f0*/  UISETP.NE.AND UP0, UPT, UR4, URZ, UPT ;  /* 0x000000ff0400728c */ /* 0x000fd2000bf05270 */
[----:B------:R-:W-:Y:S05]  /*8a00*/  BRA.U !UP0, `(.L_x_105) ;  /* 0x0000000108487547 */ /* 0x000fea000b800000 */
[----:B------:R-:W3:Y:S02]  /*8a10*/  LDCU.64 UR4, c[0x0][0x890] ;  /* 0x00011200ff0477ac */ /* 0x000ee40008000a00 */
[----:B---3--:R-:W-:-:S04]  /*8a20*/  UISETP.NE.U32.AND UP0, UPT, UR4, URZ, UPT ;  /* 0x000000ff0400728c */ /* 0x008fc8000bf05070 */
[----:B------:R-:W-:-:S09]  /*8a30*/  UISETP.NE.AND.EX UP0, UPT, UR5, URZ, UPT, UP0 ;  /* 0x000000ff0500728c */ /* 0x000fd2000bf05300 */
[----:B------:R-:W-:Y:S05]  /*8a40*/  BRA.U UP0, `(.L_x_106) ;  /* 0x00000001000c7547 */ /* 0x000fea000b800000 */
[----:B------:R-:W-:-:S13]  /*8a50*/  FSETP.NEU.AND P0, PT, R121, RZ, PT ;  /* 0x000000ff7900720b */ /* 0x000fda0003f0d000 */
[----:B------:R-:W-:Y:S05]  /*8a60*/  @!P0 EXIT ;  /* 0x000000000000894d */ /* 0x000fea0003800000 */
[----:B------:R-:W-:Y:S05]  /*8a70*/  BRA `(.L_x_105) ;  /* 0x00000000002c7947 */ /* 0x000fea0003800000 */
.L_x_106:
[----:B------:R-:W-:Y:S01]  /*8a80*/  LOP3.LUT P0, RZ, R234, 0xff, RZ, 0xc0, !PT ;  /* 0x000000ffeaff7812 */ /* 0x000fe2000780c0ff */
[----:B------:R-:W-:-:S12]  /*8a90*/  BSSY.RECONVERGENT B0, `(.L_x_105) ;  /* 0x0000009000007945 */ /* 0x000fd80003800200 */
[----:B------:R-:W-:Y:S05]  /*8aa0*/  @P0 BRA `(.L_x_107) ;  /* 0x0000000000140947 */ /* 0x000fea0003800000 */
[----:B------:R-:W3:Y:S02]  /*8ab0*/  LDCU.64 UR4, c[0x0][0x888] ;  /* 0x00011100ff0477ac */ /* 0x000ee40008000a00 */
[----:B---3--:R-:W-:-:S04]  /*8ac0*/  ISETP.NE.U32.AND P0, PT, RZ, UR4, PT ;  /* 0x00000004ff007c0c */ /* 0x008fc8000bf05070 */
[----:B------:R-:W-:-:S13]  /*8ad0*/  ISETP.NE.AND.EX P0, PT, RZ, UR5, PT, P0 ;  /* 0x00000005ff007c0c */ /* 0x000fda000bf05300 */
[----:B------:R-:W-:Y:S05]  /*8ae0*/  @!P0 EXIT ;  /* 0x000000000000894d */ /* 0x000fea0003800000 */
[----:B------:R-:W-:Y:S05]  /*8af0*/  BRA `(.L_x_108) ;  /* 0x0000000000087947 */ /* 0x000fea0003800000 */
.L_x_107:
[----:B------:R-:W-:-:S13]  /*8b00*/  FSETP.NEU.AND P0, PT, R121, RZ, PT ;  /* 0x000000ff7900720b */ /* 0x000fda0003f0d000 */
[----:B------:R-:W-:Y:S05]  /*8b10*/  @!P0 EXIT ;  /* 0x000000000000894d */ /* 0x000fea0003800000 */
.L_x_108:
[----:B------:R-:W-:Y:S05]  /*8b20*/  BSYNC.RECONVERGENT B0 ;  /* 0x0000000000007941 */ /* 0x000fea0003800200 */
.L_x_105:
[----:B------:R-:W-:-:S04]  /*8b30*/  DEPBAR.LE SB0, 0x0 ;  /* 0x000080000000791a */ /* 0x000fc80000000000 */
[----:B------:R-:W-:Y:S05]  /*8b40*/  EXIT ;  /* 0x000000000000794d */ /* 0x000fea0003800000 */
.L_x_19:
[----:B--2---:R2:W3:Y:S02]  /*8b50*/  SYNCS.PHASECHK.TRANS64.TRYWAIT P0, [R0+URZ+0xf0], R2 ;  /* 0x0000f002000075a7 */ /* 0x0044e400080011ff */
[----:B---3--:R-:W-:Y:S05]  /*8b60*/  @!P0 NANOSLEEP.SYNCS 0x989680 ;  /* 0x009896800000895d */ /* 0x008fea0003900000 */
[----:B------:R-:W3:Y:S02]  /*8b70*/  @!P0 SYNCS.PHASECHK.TRANS64 P0, [R0+URZ+0xf0], R2 ;  /* 0x0000f002000085a7 */ /* 0x000ee400080010ff */
[----:B---3--:R-:W-:Y:S05]  /*8b80*/  @!P0 BRA `(.L_x_19) ;  /* 0xfffffffc00f08947 */ /* 0x008fea000383ffff */
[----:B------:R-:W-:Y:S05]  /*8b90*/  BRA `(.L_x_109) ;  /* 0xffffff8800d07947 */ /* 0x000fea000383ffff */
.L_x_22:
[----:B-1----:R-:W-:Y:S07]  /*8ba0*/  MOV R0, UR33 ;  /* 0x0000002100007c02 */ /* 0x002fee0008000f00 */
.L_x_110:
[----:B-1----:R1:W2:Y:S02]  /*8bb0*/  SYNCS.PHASECHK.TRANS64.TRYWAIT P0, [R0+URZ+0x28], R3 ;  /* 0x00002803000075a7 */ /* 0x0022a400080011ff */
[----:B--2---:R-:W-:Y:S05]  /*8bc0*/  @!P0 NANOSLEEP.SYNCS 0x989680 ;  /* 0x009896800000895d */ /* 0x004fea0003900000 */
[----:B------:R-:W2:Y:S02]  /*8bd0*/  @!P0 SYNCS.PHASECHK.TRANS64 P0, [R0+URZ+0x28], R3 ;  /* 0x00002803000085a7 */ /* 0x000ea400080010ff */
[----:B--2---:R-:W-:Y:S05]  /*8be0*/  @!P0 BRA `(.L_x_110) ;  /* 0xfffffffc00f08947 */ /* 0x004fea000383ffff */
[----:B------:R-:W-:Y:S05]  /*8bf0*/  BRA `(.L_x_21) ;  /* 0xffffff8c00187947 */ /* 0x000fea000383ffff */
.L_x_28:
[----:B-1----:R-:W-:Y:S07]  /*8c00*/  MOV R0, UR17 ;  /* 0x0000001100007c02 */ /* 0x002fee0008000f00 */
.L_x_111:
[----:B-1----:R1:W2:Y:S02]  /*8c10*/  SYNCS.PHASECHK.TRANS64.TRYWAIT P0, [R0+URZ+0x28], R3 ;  /* 0x00002803000075a7 */ /* 0x0022a400080011ff */
[----:B--2---:R-:W-:Y:S05]  /*8c20*/  @!P0 NANOSLEEP.SYNCS 0x989680 ;  /* 0x009896800000895d */ /* 0x004fea0003900000 */
[----:B------:R-:W2:Y:S02]  /*8c30*/  @!P0 SYNCS.PHASECHK.TRANS64 P0, [R0+URZ+0x28], R3 ;  /* 0x00002803000085a7 */ /* 0x000ea400080010ff */
[----:B--2---:R-:W-:Y:S05]  /*8c40*/  @!P0 BRA `(.L_x_111) ;  /* 0xfffffffc00f08947 */ /* 0x004fea000383ffff */
[----:B------:R-:W-:Y:S05]  /*8c50*/  BRA `(.L_x_27) ;  /* 0xffffff8c00c07947 */ /* 0x000fea000383ffff */
.L_x_32:
[----:B-1----:R1:W2:Y:S02]  /*8c60*/  SYNCS.PHASECHK.TRANS64.TRYWAIT P0, [R3+URZ+0x80], R0 ;  /* 0x00008000030075a7 */ /* 0x0022a400080011ff */
[----:B--2---:R-:W-:Y:S05]  /*8c70*/  @!P0 NANOSLEEP.SYNCS 0x989680 ;  /* 0x009896800000895d */ /* 0x004fea0003900000 */
[----:B------:R-:W2:Y:S02]  /*8c80*/  @!P0 SYNCS.PHASECHK.TRANS64 P0, [R3+URZ+0x80], R0 ;  /* 0x00008000030085a7 */ /* 0x000ea400080010ff */
[----:B--2---:R-:W-:Y:S05]  /*8c90*/  @!P0 BRA `(.L_x_32) ;  /* 0xfffffffc00f08947 */ /* 0x004fea000383ffff */
[----:B------:R-:W-:Y:S05]  /*8ca0*/  BRA `(.L_x_112) ;  /* 0xffffff9000507947 */ /* 0x000fea000383ffff */
.L_x_36:
[----:B------:R-:W-:-:S07]  /*8cb0*/  MOV R0, UR4 ;  /* 0x0000000400007c02 */ /* 0x000fce0008000f00 */
.L_x_113:
[----:B-1----:R1:W2:Y:S02]  /*8cc0*/  SYNCS.PHASECHK.TRANS64.TRYWAIT P0, [R0+URZ], R2 ;  /* 0x00000002000075a7 */ /* 0x0022a400080011ff */
[----:B--2---:R-:W-:Y:S05]  /*8cd0*/  @!P0 NANOSLEEP.SYNCS 0x989680 ;  /* 0x009896800000895d */ /* 0x004fea0003900000 */
[----:B------:R-:W2:Y:S02]  /*8ce0*/  @!P0 SYNCS.PHASECHK.TRANS64 P0, [R0+URZ], R2 ;  /* 0x00000002000085a7 */ /* 0x000ea400080010ff */
[----:B--2---:R-:W-:Y:S05]  /*8cf0*/  @!P0 BRA `(.L_x_113) ;  /* 0xfffffffc00f08947 */ /* 0x004fea000383ffff */
[----:B------:R-:W-:Y:S05]  /*8d00*/  BRA `(.L_x_114) ;  /* 0xffffff9400f47947 */ /* 0x000fea000383ffff */
.L_x_37:
[----:B------:R-:W-:-:S07]  /*8d10*/  MOV R0, UR5 ;  /* 0x0000000500007c02 */ /* 0x000fce0008000f00 */
.L_x_115:
[----:B-1----:R1:W2:Y:S02]  /*8d20*/  SYNCS.PHASECHK.TRANS64.TRYWAIT P0, [R0+URZ], R3 ;  /* 0x00000003000075a7 */ /* 0x0022a400080011ff */
[----:B--2---:R-:W-:Y:S05]  /*8d30*/  @!P0 NANOSLEEP.SYNCS 0x989680 ;  /* 0x009896800000895d */ /* 0x004fea0003900000 */
[----:B------:R-:W2:Y:S02]  /*8d40*/  @!P0 SYNCS.PHASECHK.TRANS64 P0, [R0+URZ], R3 ;  /* 0x00000003000085a7 */ /* 0x000ea400080010ff */
[----:B--2---:R-:W-:Y:S05]  /*8d50*/  @!P0 BRA `(.L_x_115) ;  /* 0xfffffffc00f08947 */ /* 0x004fea000383ffff */
[----:B------:R-:W-:Y:S05]  /*8d60*/  BRA `(.L_x_116) ;  /* 0xffffff9800007947 */ /* 0x000fea000383ffff */
.L_x_38:
[----:B------:R-:W-:-:S07]  /*8d70*/  MOV R0, UR5 ;  /* 0x0000000500007c02 */ /* 0x000fce0008000f00 */
.L_x_117:
[----:B-1----:R1:W2:Y:S02]  /*8d80*/  SYNCS.PHASECHK.TRANS64.TRYWAIT P0, [R0+URZ], R3 ;  /* 0x00000003000075a7 */ /* 0x0022a400080011ff */
[----:B--2---:R-:W-:Y:S05]  /*8d90*/  @!P0 NANOSLEEP.SYNCS 0x989680 ;  /* 0x009896800000895d */ /* 0x004fea0003900000 */
[----:B------:R-:W2:Y:S02]  /*8da0*/  @!P0 SYNCS.PHASECHK.TRANS64 P0, [R0+URZ], R3 ;  /* 0x00000003000085a7 */ /* 0x000ea400080010ff */
[----:B--2---:R-:W-:Y:S05]  /*8db0*/  @!P0 BRA `(.L_x_117) ;  /* 0xfffffffc00f08947 */ /* 0x004fea000383ffff */
[----:B------:R-:W-:Y:S05]  /*8dc0*/  BRA `(.L_x_118) ;  /* 0xffffff98000c7947 */ /* 0x000fea000383ffff */
.L_x_39:
[----:B------:R-:W-:-:S07]  /*8dd0*/  MOV R0, UR5 ;  /* 0x0000000500007c02 */ /* 0x000fce0008000f00 */
.L_x_119:
[----:B-1----:R1:W2:Y:S02]  /*8de0*/  SYNCS.PHASECHK.TRANS64.TRYWAIT P0, [R0+URZ], R3 ;  /* 0x00000003000075a7 */ /* 0x0022a400080011ff */
[----:B--2---:R-:W-:Y:S05]  /*8df0*/  @!P0 NANOSLEEP.SYNCS 0x989680 ;  /* 0x009896800000895d */ /* 0x004fea0003900000 */
[----:B------:R-:W2:Y:S02]  /*8e00*/  @!P0 SYNCS.PHASECHK.TRANS64 P0, [R0+URZ], R3 ;  /* 0x00000003000085a7 */ /* 0x000ea400080010ff */
[----:B--2---:R-:W-:Y:S05]  /*8e10*/  @!P0 BRA `(.L_x_119) ;  /* 0xfffffffc00f08947 */ /* 0x004fea000383ffff */
[----:B------:R-:W-:Y:S05]  /*8e20*/  BRA `(.L_x_120) ;  /* 0xffffff9800187947 */ /* 0x000fea000383ffff */
.L_x_42:
[----:B--2---:R2:W3:Y:S02]  /*8e30*/  SYNCS.PHASECHK.TRANS64.TRYWAIT P0, [R2+URZ+0xe0], R4 ;  /* 0x0000e004020075a7 */ /* 0x0044e400080011ff */
[----:B---3--:R-:W-:Y:S05]  /*8e40*/  @!P0 NANOSLEEP.SYNCS 0x989680 ;  /* 0x009896800000895d */ /* 0x008fea0003900000 */
[----:B------:R-:W3:Y:S02]  /*8e50*/  @!P0 SYNCS.PHASECHK.TRANS64 P0, [R2+URZ+0xe0], R4 ;  /* 0x0000e004020085a7 */ /* 0x000ee400080010ff */
[----:B---3--:R-:W-:Y:S05]  /*8e60*/  @!P0 BRA `(.L_x_42) ;  /* 0xfffffffc00f08947 */ /* 0x008fea000383ffff */
[----:B------:R-:W-:Y:S05]  /*8e70*/  BRA `(.L_x_121) ;  /* 0xffffff9800747947 */ /* 0x000fea000383ffff */
.L_x_43:
[----:B------:R-:W-:-:S07]  /*8e80*/  MOV R2, UR4 ;  /* 0x0000000400027c02 */ /* 0x000fce0008000f00 */
.L_x_122:
[----:B--2---:R2:W3:Y:S02]  /*8e90*/  SYNCS.PHASECHK.TRANS64.TRYWAIT P0, [R2+URZ+0x90], R5 ;  /* 0x00009005020075a7 */ /* 0x0044e400080011ff */
[----:B---3--:R-:W-:Y:S05]  /*8ea0*/  @!P0 NANOSLEEP.SYNCS 0x989680 ;  /* 0x009896800000895d */ /* 0x008fea0003900000 */
[----:B------:R-:W3:Y:S02]  /*8eb0*/  @!P0 SYNCS.PHASECHK.TRANS64 P0, [R2+URZ+0x90], R5 ;  /* 0x00009005020085a7 */ /* 0x000ee400080010ff */
[----:B---3--:R-:W-:Y:S05]  /*8ec0*/  @!P0 BRA `(.L_x_122) ;  /* 0xfffffffc00f08947 */ /* 0x008fea000383ffff */
[----:B------:R-:W-:Y:S05]  /*8ed0*/  BRA `(.L_x_123) ;  /* 0xffffff9800847947 */ /* 0x000fea000383ffff */
.L_x_44:
[----:B--2---:R2:W3:Y:S02]  /*8ee0*/  SYNCS.PHASECHK.TRANS64.TRYWAIT P1, [R2+URZ+0x80], R4 ;  /* 0x00008004020075a7 */ /* 0x0044e400080211ff */
[----:B---3--:R-:W-:Y:S05]  /*8ef0*/  @!P1 NANOSLEEP.SYNCS 0x989680 ;  /* 0x009896800000995d */ /* 0x008fea0003900000 */
[----:B------:R-:W3:Y:S02]  /*8f00*/  @!P1 SYNCS.PHASECHK.TRANS64 P1, [R2+URZ+0x80], R4 ;  /* 0x00008004020095a7 */ /* 0x000ee400080210ff */
[----:B---3--:R-:W-:Y:S05]  /*8f10*/  @!P1 BRA `(.L_x_44) ;  /* 0xfffffffc00f09947 */ /* 0x008fea000383ffff */
[----:B------:R-:W-:Y:S05]  /*8f20*/  BRA `(.L_x_124) ;  /* 0xffffff9800b47947 */ /* 0x000fea000383ffff */
.L_x_47:
[----:B------:R-:W-:-:S07]  /*8f30*/  MOV R0, UR4 ;  /* 0x0000000400007c02 */ /* 0x000fce0008000f00 */
.L_x_125:
[----:B--2---:R2:W3:Y:S02]  /*8f40*/  SYNCS.PHASECHK.TRANS64.TRYWAIT P0, [R0+URZ+0x90], R2 ;  /* 0x00009002000075a7 */ /* 0x0044e400080011ff */
[----:B---3--:R-:W-:Y:S05]  /*8f50*/  @!P0 NANOSLEEP.SYNCS 0x989680 ;  /* 0x009896800000895d */ /* 0x008fea0003900000 */
[----:B------:R-:W3:Y:S02]  /*8f60*/  @!P0 SYNCS.PHASECHK.TRANS64 P0, [R0+URZ+0x90], R2 ;  /* 0x00009002000085a7 */ /* 0x000ee400080010ff */
[----:B---3--:R-:W-:Y:S05]  /*8f70*/  @!P0 BRA `(.L_x_125) ;  /* 0xfffffffc00f08947 */ /* 0x008fea000383ffff */
[----:B------:R-:W-:Y:S05]  /*8f80*/  BRA `(.L_x_46) ;  /* 0xffffff9c00087947 */ /* 0x000fea000383ffff */
.L_x_54:
[----:B--2---:R2:W3:Y:S02]  /*8f90*/  SYNCS.PHASECHK.TRANS64.TRYWAIT P1, [R0+URZ+0x80], R2 ;  /* 0x00008002000075a7 */ /* 0x0044e400080211ff */
[----:B---3--:R-:W-:Y:S05]  /*8fa0*/  @!P1 NANOSLEEP.SYNCS 0x989680 ;  /* 0x009896800000995d */ /* 0x008fea0003900000 */
[----:B------:R-:W3:Y:S02]  /*8fb0*/  @!P1 SYNCS.PHASECHK.TRANS64 P1, [R0+URZ+0x80], R2 ;  /* 0x00008002000095a7 */ /* 0x000ee400080210ff */
[----:B---3--:R-:W-:Y:S05]  /*8fc0*/  @!P1 BRA `(.L_x_54) ;  /* 0xfffffffc00f09947 */ /* 0x008fea000383ffff */
[----:B------:R-:W-:Y:S05]  /*8fd0*/  BRA `(.L_x_126) ;  /* 0xffffffa000787947 */ /* 0x000fea000383ffff */
.L_x_55:
[----:B------:R-:W-:-:S07]  /*8fe0*/  MOV R2, UR29 ;  /* 0x0000001d00027c02 */ /* 0x000fce0008000f00 */
.L_x_127:
[----:B-1----:R1:W2:Y:S02]  /*8ff0*/  SYNCS.PHASECHK.TRANS64.TRYWAIT P0, [R2+URZ+0xc0], R0 ;  /* 0x0000c000020075a7 */ /* 0x0022a400080011ff */
[----:B--2---:R-:W-:Y:S05]  /*9000*/  @!P0 NANOSLEEP.SYNCS 0x989680 ;  /* 0x009896800000895d */ /* 0x004fea0003900000 */
[----:B------:R-:W2:Y:S02]  /*9010*/  @!P0 SYNCS.PHASECHK.TRANS64 P0, [R2+URZ+0xc0], R0 ;  /* 0x0000c000020085a7 */ /* 0x000ea400080010ff */
[----:B--2---:R-:W-:Y:S05]  /*9020*/  @!P0 BRA `(.L_x_127) ;  /* 0xfffffffc00f08947 */ /* 0x004fea000383ffff */
[----:B------:R-:W-:Y:S05]  /*9030*/  BRA `(.L_x_128) ;  /* 0xffffffa000ac7947 */ /* 0x000fea000383ffff */
.L_x_58:
[----:B------:R-:W-:Y:S07]  /*9040*/  MOV R0, UR7 ;  /* 0x0000000700007c02 */ /* 0x000fee0008000f00 */
.L_x_129:
[----:B-1----:R1:W2:Y:S02]  /*9050*/  SYNCS.PHASECHK.TRANS64.TRYWAIT P0, [R0+URZ], R2 ;  /* 0x00000002000075a7 */ /* 0x0022a400080011ff */
[----:B--2---:R-:W-:Y:S05]  /*9060*/  @!P0 NANOSLEEP.SYNCS 0x989680 ;  /* 0x009896800000895d */ /* 0x004fea0003900000 */
[----:B------:R-:W2:Y:S02]  /*9070*/  @!P0 SYNCS.PHASECHK.TRANS64 P0, [R0+URZ], R2 ;  /* 0x00000002000085a7 */ /* 0x000ea400080010ff */
[----:B--2---:R-:W-:Y:S05]  /*9080*/  @!P0 BRA `(.L_x_129) ;  /* 0xfffffffc00f08947 */ /* 0x004fea000383ffff */
[----:B------:R-:W-:Y:S05]  /*9090*/  BRA `(.L_x_57) ;  /* 0xffffffa000c87947 */ /* 0x000fea000383ffff */
.L_x_61:
[----:B------:R-:W-:-:S07]  /*90a0*/  MOV R0, UR4 ;  /* 0x0000000400007c02 */ /* 0x000fce0008000f00 */
.L_x_130:
[----:B-1----:R1:W3:Y:S02]  /*90b0*/  SYNCS.PHASECHK.TRANS64.TRYWAIT P0, [R0+URZ], R2 ;  /* 0x00000002000075a7 */ /* 0x0022e400080011ff */
[----:B---3--:R-:W-:Y:S05]  /*90c0*/  @!P0 NANOSLEEP.SYNCS 0x989680 ;  /* 0x009896800000895d */ /* 0x008fea0003900000 */
[----:B------:R-:W3:Y:S02]  /*90d0*/  @!P0 SYNCS.PHASECHK.TRANS64 P0, [R0+URZ], R2 ;  /* 0x00000002000085a7 */ /* 0x000ee400080010ff */
[----:B---3--:R-:W-:Y:S05]  /*90e0*/  @!P0 BRA `(.L_x_130) ;  /* 0xfffffffc00f08947 */ /* 0x008fea000383ffff */
[----:B------:R-:W-:Y:S05]  /*90f0*/  BRA `(.L_x_131) ;  /* 0xffffffa400a87947 */ /* 0x000fea000383ffff */
.L_x_62:
[----:B------:R-:W-:-:S07]  /*9100*/  MOV R0, UR5 ;  /* 0x0000000500007c02 */ /* 0x000fce0008000f00 */
.L_x_132:
[----:B-1----:R1:W2:Y:S02]  /*9110*/  SYNCS.PHASECHK.TRANS64.TRYWAIT P0, [R0+URZ], R3 ;  /* 0x00000003000075a7 */ /* 0x0022a400080011ff */
[----:B--2---:R-:W-:Y:S05]  /*9120*/  @!P0 NANOSLEEP.SYNCS 0x989680 ;  /* 0x009896800000895d */ /* 0x004fea0003900000 */
[----:B------:R-:W2:Y:S02]  /*9130*/  @!P0 SYNCS.PHASECHK.TRANS64 P0, [R0+URZ], R3 ;  /* 0x00000003000085a7 */ /* 0x000ea400080010ff */
[----:B--2---:R-:W-:Y:S05]  /*9140*/  @!P0 BRA `(.L_x_132) ;  /* 0xfffffffc00f08947 */ /* 0x004fea000383ffff */
[----:B------:R-:W-:Y:S05]  /*9150*/  BRA `(.L_x_133) ;  /* 0xffffffa400b47947 */ /* 0x000fea000383ffff */
.L_x_63:
[----:B------:R-:W-:-:S07]  /*9160*/  MOV R0, UR5 ;  /* 0x0000000500007c02 */ /* 0x000fce0008000f00 */
.L_x_134:
[----:B-1----:R1:W2:Y:S02]  /*9170*/  SYNCS.PHASECHK.TRANS64.TRYWAIT P0, [R0+URZ], R3 ;  /* 0x00000003000075a7 */ /* 0x0022a400080011ff */
[----:B--2---:R-:W-:Y:S05]  /*9180*/  @!P0 NANOSLEEP.SYNCS 0x989680 ;  /* 0x009896800000895d */ /* 0x004fea0003900000 */
[----:B------:R-:W2:Y:S02]  /*9190*/  @!P0 SYNCS.PHASECHK.TRANS64 P0, [R0+URZ], R3 ;  /* 0x00000003000085a7 */ /* 0x000ea400080010ff */
[----:B--2---:R-:W-:Y:S05]  /*91a0*/  @!P0 BRA `(.L_x_134) ;  /* 0xfffffffc00f08947 */ /* 0x004fea000383ffff */
[----:B------:R-:W-:Y:S05]  /*91b0*/  BRA `(.L_x_135) ;  /* 0xffffffa400c07947 */ /* 0x000fea000383ffff */
.L_x_64:
[----:B-1----:R-:W-:-:S07]  /*91c0*/  MOV R0, UR4 ;  /* 0x0000000400007c02 */ /* 0x002fce0008000f00 */
.L_x_136:
[----:B-1----:R1:W2:Y:S02]  /*91d0*/  SYNCS.PHASECHK.TRANS64.TRYWAIT P0, [R0+URZ], R2 ;  /* 0x00000002000075a7 */ /* 0x0022a400080011ff */
[----:B--2---:R-:W-:Y:S05]  /*91e0*/  @!P0 NANOSLEEP.SYNCS 0x989680 ;  /* 0x009896800000895d */ /* 0x004fea0003900000 */
[----:B------:R-:W2:Y:S02]  /*91f0*/  @!P0 SYNCS.PHASECHK.TRANS64 P0, [R0+URZ], R2 ;  /* 0x00000002000085a7 */ /* 0x000ea400080010ff */
[----:B--2---:R-:W-:Y:S05]  /*9200*/  @!P0 BRA `(.L_x_136) ;  /* 0xfffffffc00f08947 */ /* 0x004fea000383ffff */
[----:B------:R-:W-:Y:S05]  /*9210*/  BRA `(.L_x_137) ;  /* 0xffffffa400cc7947 */ /* 0x000fea000383ffff */
.L_x_69:
[----:B--2---:R2:W4:Y:S02]  /*9220*/  SYNCS.PHASECHK.TRANS64.TRYWAIT P0, [R3+URZ+0x80], R0 ;  /* 0x00008000030075a7 */ /* 0x00452400080011ff */
[----:B----4-:R-:W-:Y:S05]  /*9230*/  @!P0 NANOSLEEP.SYNCS 0x989680 ;  /* 0x009896800000895d */ /* 0x010fea0003900000 */
[----:B------:R-:W4:Y:S02]  /*9240*/  @!P0 SYNCS.PHASECHK.TRANS64 P0, [R3+URZ+0x80], R0 ;  /* 0x00008000030085a7 */ /* 0x000f2400080010ff */
[----:B----4-:R-:W-:Y:S05]  /*9250*/  @!P0 BRA `(.L_x_69) ;  /* 0xfffffffc00f08947 */ /* 0x010fea000383ffff */
[----:B------:R-:W-:Y:S05]  /*9260*/  BRA `(.L_x_138) ;  /* 0xffffffa800ec7947 */ /* 0x000fea000383ffff */
.L_x_72:
[----:B-1----:R-:W-:Y:S07]  /*9270*/  MOV R0, UR6 ;  /* 0x0000000600007c02 */ /* 0x002fee0008000f00 */
.L_x_139:
[----:B-1----:R1:W2:Y:S02]  /*9280*/  SYNCS.PHASECHK.TRANS64.TRYWAIT P1, [R0+URZ+0x78], R2 ;  /* 0x00007802000075a7 */ /* 0x0022a400080211ff */
[----:B--2---:R-:W-:Y:S05]  /*9290*/  @!P1 NANOSLEEP.SYNCS 0x989680 ;  /* 0x009896800000995d */ /* 0x004fea0003900000 */
[----:B------:R-:W2:Y:S02]  /*92a0*/  @!P1 SYNCS.PHASECHK.TRANS64 P1, [R0+URZ+0x78], R2 ;  /* 0x00007802000095a7 */ /* 0x000ea400080210ff */
[----:B--2---:R-:W-:Y:S05]  /*92b0*/  @!P1 BRA `(.L_x_139) ;  /* 0xfffffffc00f09947 */ /* 0x004fea000383ffff */
[----:B------:R-:W-:Y:S05]  /*92c0*/  BRA `(.L_x_71) ;  /* 0xffffffb0005c7947 */ /* 0x000fea000383ffff */
.L_x_75:
[----:B------:R-:W-:Y:S07]  /*92d0*/  MOV R2, UR5 ;  /* 0x0000000500027c02 */ /* 0x000fee0008000f00 */
.L_x_140:
[----:B-1----:R1:W2:Y:S02]  /*92e0*/  SYNCS.PHASECHK.TRANS64.TRYWAIT P2, [R2+URZ+0x60], R0 ;  /* 0x00006000020075a7 */ /* 0x0022a400080411ff */
[----:B--2---:R-:W-:Y:S05]  /*92f0*/  @!P2 NANOSLEEP.SYNCS 0x989680 ;  /* 0x009896800000a95d */ /* 0x004fea0003900000 */
[----:B------:R-:W2:Y:S02]  /*9300*/  @!P2 SYNCS.PHASECHK.TRANS64 P2, [R2+URZ+0x60], R0 ;  /* 0x000060000200a5a7 */ /* 0x000ea400080410ff */
[----:B--2---:R-:W-:Y:S05]  /*9310*/  @!P2 BRA `(.L_x_140) ;  /* 0xfffffffc00f0a947 */ /* 0x004fea000383ffff */
[----:B------:R-:W-:Y:S05]  /*9320*/  BRA `(.L_x_141) ;  /* 0xffffffb000b87947 */ /* 0x000fea000383ffff */
.L_x_77:
[----:B------:R-:W-:-:S07]  /*9330*/  MOV R0, UR4 ;  /* 0x0000000400007c02 */ /* 0x000fce0008000f00 */
.L_x_142:
[----:B-1----:R1:W4:Y:S02]  /*9340*/  SYNCS.PHASECHK.TRANS64.TRYWAIT P0, [R0+URZ], R2 ;  /* 0x00000002000075a7 */ /* 0x00232400080011ff */
[----:B----4-:R-:W-:Y:S05]  /*9350*/  @!P0 NANOSLEEP.SYNCS 0x989680 ;  /* 0x009896800000895d */ /* 0x010fea0003900000 */
[----:B------:R-:W4:Y:S02]  /*9360*/  @!P0 SYNCS.PHASECHK.TRANS64 P0, [R0+URZ], R2 ;  /* 0x00000002000085a7 */ /* 0x000f2400080010ff */
[----:B----4-:R-:W-:Y:S05]  /*9370*/  @!P0 BRA `(.L_x_142) ;  /* 0xfffffffc00f08947 */ /* 0x010fea000383ffff */
[----:B------:R-:W-:Y:S05]  /*9380*/  BRA `(.L_x_143) ;  /* 0xffffffb400b07947 */ /* 0x000fea000383ffff */
.L_x_79:
[----:B------:R-:W-:Y:S07]  /*9390*/  MOV R0, UR4 ;  /* 0x0000000400007c02 */ /* 0x000fee0008000f00 */
.L_x_144:
[----:B--2---:R2:W3:Y:S02]  /*93a0*/  SYNCS.PHASECHK.TRANS64.TRYWAIT P0, [R0+URZ+0x80], R3 ;  /* 0x00008003000075a7 */ /* 0x0044e400080011ff */
[----:B---3--:R-:W-:Y:S05]  /*93b0*/  @!P0 NANOSLEEP.SYNCS 0x989680 ;  /* 0x009896800000895d */ /* 0x008fea0003900000 */
[----:B------:R-:W3:Y:S02]  /*93c0*/  @!P0 SYNCS.PHASECHK.TRANS64 P0, [R0+URZ+0x80], R3 ;  /* 0x00008003000085a7 */ /* 0x000ee400080010ff */
[----:B---3--:R-:W-:Y:S05]  /*93d0*/  @!P0 BRA `(.L_x_144) ;  /* 0xfffffffc00f08947 */ /* 0x008fea000383ffff */
[----:B------:R-:W-:Y:S05]  /*93e0*/  BRA `(.L_x_145) ;  /* 0xffffffb800547947 */ /* 0x000fea000383ffff */
.L_x_89:
[----:B-1----:R1:W4:Y:S02]  /*93f0*/  SYNCS.PHASECHK.TRANS64.TRYWAIT P0, [R0+URZ+0x50], R5 ;  /* 0x00005005000075a7 */ /* 0x00232400080011ff */
[----:B----4-:R-:W-:Y:S05]  /*9400*/  @!P0 NANOSLEEP.SYNCS 0x989680 ;  /* 0x009896800000895d */ /* 0x010fea0003900000 */
[----:B------:R-:W4:Y:S02]  /*9410*/  @!P0 SYNCS.PHASECHK.TRANS64 P0, [R0+URZ+0x50], R5 ;  /* 0x00005005000085a7 */ /* 0x000f2400080010ff */
[----:B----4-:R-:W-:Y:S05]  /*9420*/  @!P0 BRA `(.L_x_89) ;  /* 0xfffffffc00f08947 */ /* 0x010fea000383ffff */
[----:B------:R-:W-:Y:S05]  /*9430*/  BRA `(.L_x_88) ;  /* 0xffffffc800287947 */ /* 0x000fea000383ffff */
.L_x_91:
[----:B-1----:R1:W2:Y:S02]  /*9440*/  SYNCS.PHASECHK.TRANS64.TRYWAIT P1, [R3+URZ+0xa0], R4 ;  /* 0x0000a004030075a7 */ /* 0x0022a400080211ff */
[----:B--2---:R-:W-:Y:S05]  /*9450*/  @!P1 NANOSLEEP.SYNCS 0x989680 ;  /* 0x009896800000995d */ /* 0x004fea0003900000 */
[----:B------:R-:W2:Y:S02]  /*9460*/  @!P1 SYNCS.PHASECHK.TRANS64 P1, [R3+URZ+0xa0], R4 ;  /* 0x0000a004030095a7 */ /* 0x000ea400080210ff */
[----:B--2---:R-:W-:Y:S05]  /*9470*/  @!P1 BRA `(.L_x_91) ;  /* 0xfffffffc00f09947 */ /* 0x004fea000383ffff */
[----:B------:R-:W-:Y:S05]  /*9480*/  BRA `(.L_x_90) ;  /* 0xffffffc800e87947 */ /* 0x000fea000383ffff */
        .weak           $__internal_0_$__cuda_sm10x_tcgen05_guardrail_trap_col_being_dealloced_not_returned_by_alloc
        .type           $__internal_0_$__cuda_sm10x_tcgen05_guardrail_trap_col_being_dealloced_not_returned_by_alloc,@function
        .size           $__internal_0_$__cuda_sm10x_tcgen05_guardrail_trap_col_being_dealloced_not_returned_by_alloc,($__internal_1_$__cuda_sm10x_tcgen05_guardrail_trap_phase_invalid_during_alloc - $__internal_0_$__cuda_sm10x_tcgen05_guardrail_trap_col_being_dealloced_not_returned_by_alloc)
$__internal_0_$__cuda_sm10x_tcgen05_guardrail_trap_col_being_dealloced_not_returned_by_alloc:
[----:B------:R-:W-:Y:S05]  /*9490*/  BPT.TRAP 0x1 ;  /* 0x000000040000795c */ /* 0x000fea0000300000 */
[----:B------:R-:W-:-:S04]  /*94a0*/  HFMA2 R3, -RZ, RZ, 0, 0 ;  /* 0x00000000ff037431 */ /* 0x000fc800000001ff */
[----:B------:R-:W-:Y:S05]  /*94b0*/  RET.REL.NODEC R2 `(_ZN7cutlass13device_kernelINS_4gemm6kernel13GemmUniversalIN4cute5tupleIJiiiiEEENS1_10collective13CollectiveMmaINS1_35MainloopSm100TmaUmmaWarpSpecializedILi5ELi2ELi4ENS5_IJNS4_1CILi1EEESB_SB_EEEEENS5_IJNSA_ILi128EEENSA_ILi112EEENSA_ILi64EEEEEENS_10bfloat16_tENS5_IJlSB_lEEESI_SJ_NS4_8TiledMMAINS4_8MMA_AtomIJNS4_20SM100_MMA_F16BF16_SSISI_SI_fLi128ELi112ELNS4_4UMMA5MajorE0ELSO_0ELNSN_7ScaleInE0ELSP_0EEEEEENS4_6LayoutISC_NS5_IJNSA_ILi0EEEST_ST_EEEEENS5_IJNS4_10UnderscoreESW_SW_EEEEENS4_13SM90_TMA_LOADENS4_14ComposedLayoutINS4_7SwizzleILi3ELi4ELi3EEENS4_18smem_ptr_flag_bitsILi16EEENSS_INS5_IJNSA_ILi8EEESG_EEENS5_IJSG_SB_EEEEEEEvNS4_8identityESZ_S19_vS1A_EENS_8epilogue10collective18CollectiveEpilogueINS1C_23Sm100TmaWarpSpecializedILi2ELi1ELi112ELb1ELb0EEEJSH_NS5_IJNSS_ISE_SB_EENSS_ISF_SB_EEEEESI_SJ_SI_SJ_NS1C_6fusion15FusionCallbacksIS1G_NS1K_17LinearCombinationISI_fSI_fLNS_15FloatRoundStyleE2EEESH_S1J_JEEENS4_5SM1004TMEM4LOAD26SM100_TMEM_LOAD_32dp32b16xESZ_NS10_INS11_ILi1ELi4ELi3EEES14_NSS_INS5_IJS15_NSA_ILi16EEEEEENS5_IJS1V_SB_EEEEEEENS4_39AutoVectorizingCopyWithAssumedAlignmentILi128EEENS4_14SM90_TMA_STOREES1Z_S21_S21_EEEvvEEEEvNT_6ParamsE) ;  /* 0xffffff6802d07950 */ /* 0x000fea0003c3ffff */
        .weak           $__internal_1_$__cuda_sm10x_tcgen05_guardrail_trap_phase_invalid_during_alloc
        .type           $__internal_1_$__cuda_sm10x_tcgen05_guardrail_trap_phase_invalid_during_alloc,@function
        .size           $__internal_1_$__cuda_sm10x_tcgen05_guardrail_trap_phase_invalid_during_alloc,($__internal_2_$__cuda_sm10x_tcgen05_guardrail_trap_unallocated_columns_being_dealloced - $__internal_1_$__cuda_sm10x_tcgen05_guardrail_trap_phase_invalid_during_alloc)
$__internal_1_$__cuda_sm10x_tcgen05_guardrail_trap_phase_invalid_during_alloc:
[----:B------:R-:W-:Y:S05]  /*94c0*/  BPT.TRAP 0x1 ;  /* 0x000000040000795c */ /* 0x000fea0000300000 */
[----:B------:R-:W-:-:S04]  /*94d0*/  MOV R3, 0x0 ;  /* 0x0000000000037802 */ /* 0x000fc80000000f00 */
[----:B------:R-:W-:Y:S05]  /*94e0*/  RET.REL.NODEC R2 `(_ZN7cutlass13device_kernelINS_4gemm6kernel13GemmUniversalIN4cute5tupleIJiiiiEEENS1_10collective13CollectiveMmaINS1_35MainloopSm100TmaUmmaWarpSpecializedILi5ELi2ELi4ENS5_IJNS4_1CILi1EEESB_SB_EEEEENS5_IJNSA_ILi128EEENSA_ILi112EEENSA_ILi64EEEEEENS_10bfloat16_tENS5_IJlSB_lEEESI_SJ_NS4_8TiledMMAINS4_8MMA_AtomIJNS4_20SM100_MMA_F16BF16_SSISI_SI_fLi128ELi112ELNS4_4UMMA5MajorE0ELSO_0ELNSN_7ScaleInE0ELSP_0EEEEEENS4_6LayoutISC_NS5_IJNSA_ILi0EEEST_ST_EEEEENS5_IJNS4_10UnderscoreESW_SW_EEEEENS4_13SM90_TMA_LOADENS4_14ComposedLayoutINS4_7SwizzleILi3ELi4ELi3EEENS4_18smem_ptr_flag_bitsILi16EEENSS_INS5_IJNSA_ILi8EEESG_EEENS5_IJSG_SB_EEEEEEEvNS4_8identityESZ_S19_vS1A_EENS_8epilogue10collective18CollectiveEpilogueINS1C_23Sm100TmaWarpSpecializedILi2ELi1ELi112ELb1ELb0EEEJSH_NS5_IJNSS_ISE_SB_EENSS_ISF_SB_EEEEESI_SJ_SI_SJ_NS1C_6fusion15FusionCallbacksIS1G_NS1K_17LinearCombinationISI_fSI_fLNS_15FloatRoundStyleE2EEESH_S1J_JEEENS4_5SM1004TMEM4LOAD26SM100_TMEM_LOAD_32dp32b16xESZ_NS10_INS11_ILi1ELi4ELi3EEES14_NSS_INS5_IJS15_NSA_ILi16EEEEEENS5_IJS1V_SB_EEEEEEENS4_39AutoVectorizingCopyWithAssumedAlignmentILi128EEENS4_14SM90_TMA_STOREES1Z_S21_S21_EEEvvEEEEvNT_6ParamsE) ;  /* 0xffffff6802c47950 */ /* 0x000fea0003c3ffff */
        .weak           $__internal_2_$__cuda_sm10x_tcgen05_guardrail_trap_unallocated_columns_being_dealloced
        .type           $__internal_2_$__cuda_sm10x_tcgen05_guardrail_trap_unallocated_columns_being_dealloced,@function
        .size           $__internal_2_$__cuda_sm10x_tcgen05_guardrail_trap_unallocated_columns_being_dealloced,(.L_x_147 - $__internal_2_$__cuda_sm10x_tcgen05_guardrail_trap_unallocated_columns_being_dealloced)
$__internal_2_$__cuda_sm10x_tcgen05_guardrail_trap_unallocated_columns_being_dealloced:
[----:B------:R-:W-:Y:S05]  /*94f0*/  BPT.TRAP 0x1 ;  /* 0x000000040000795c */ /* 0x000fea0000300000 */
[----:B------:R-:W-:-:S04]  /*9500*/  HFMA2 R3, -RZ, RZ, 0, 0 ;  /* 0x00000000ff037431 */ /* 0x000fc800000001ff */
[----:B------:R-:W-:Y:S05]  /*9510*/  RET.REL.NODEC R2 `(_ZN7cutlass13device_kernelINS_4gemm6kernel13GemmUniversalIN4cute5tupleIJiiiiEEENS1_10collective13CollectiveMmaINS1_35MainloopSm100TmaUmmaWarpSpecializedILi5ELi2ELi4ENS5_IJNS4_1CILi1EEESB_SB_EEEEENS5_IJNSA_ILi128EEENSA_ILi112EEENSA_ILi64EEEEEENS_10bfloat16_tENS5_IJlSB_lEEESI_SJ_NS4_8TiledMMAINS4_8MMA_AtomIJNS4_20SM100_MMA_F16BF16_SSISI_SI_fLi128ELi112ELNS4_4UMMA5MajorE0ELSO_0ELNSN_7ScaleInE0ELSP_0EEEEEENS4_6LayoutISC_NS5_IJNSA_ILi0EEEST_ST_EEEEENS5_IJNS4_10UnderscoreESW_SW_EEEEENS4_13SM90_TMA_LOADENS4_14ComposedLayoutINS4_7SwizzleILi3ELi4ELi3EEENS4_18smem_ptr_flag_bitsILi16EEENSS_INS5_IJNSA_ILi8EEESG_EEENS5_IJSG_SB_EEEEEEEvNS4_8identityESZ_S19_vS1A_EENS_8epilogue10collective18CollectiveEpilogueINS1C_23Sm100TmaWarpSpecializedILi2ELi1ELi112ELb1ELb0EEEJSH_NS5_IJNSS_ISE_SB_EENSS_ISF_SB_EEEEESI_SJ_SI_SJ_NS1C_6fusion15FusionCallbacksIS1G_NS1K_17LinearCombinationISI_fSI_fLNS_15FloatRoundStyleE2EEESH_S1J_JEEENS4_5SM1004TMEM4LOAD26SM100_TMEM_LOAD_32dp32b16xESZ_NS10_INS11_ILi1ELi4ELi3EEES14_NSS_INS5_IJS15_NSA_ILi16EEEEEENS5_IJS1V_SB_EEEEEEENS4_39AutoVectorizingCopyWithAssumedAlignmentILi128EEENS4_14SM90_TMA_STOREES1Z_S21_S21_EEEvvEEEEvNT_6ParamsE) ;  /* 0xffffff6802b87950 */ /* 0x000fea0003c3ffff */
.L_x_146:
[----:B------:R-:W-:-:S00]  /*9520*/  BRA `(.L_x_146) ;  /* 0xfffffffc00fc7947 */ /* 0x000fc0000383ffff */
[----:B------:R-:W-:-:S00]  /*9530*/  NOP ;  /* 0x0000000000007918 */ /* 0x000fc00000000000 */
        /* <DEDUP_REMOVED lines=12> */
.L_x_147:


//--------------------- .nv.global.init           --------------------------
	.section	.nv.global.init,"aw",@progbits
.nv.global.init:
	.type		$str$27,@object
	.size		$str$27,($str$28 - $str$27)
$str$27:
        /*0000*/ 	.byte	0x28, 0x61, 0x64, 0x64, 0x72, 0x65, 0x73, 0x73, 0x20, 0x26, 0x20, 0x6d, 0x61, 0x73, 0x6b, 0x29
        /*0010*/ 	.byte	0x20, 0x3d, 0x3d, 0x20, 0x30, 0x00
	.type		$str$28,@object
	.size		$str$28,($str$26 - $str$28)
$str$28:
        /*0016*/ 	.byte	0x2f, 0x74, 0x6d, 0x70, 0x2f, 0x63, 0x75, 0x74, 0x6c, 0x61, 0x73, 0x73, 0x5f, 0x73, 0x77, 0x65
        /*0026*/ 	.byte	0x65, 0x70, 0x5f, 0x73, 0x72, 0x63, 0x2f, 0x69, 0x6e, 0x63, 0x6c, 0x75, 0x64, 0x65, 0x2f, 0x63
        /*0036*/ 	.byte	0x75, 0x74, 0x65, 0x2f, 0x70, 0x6f, 0x69, 0x6e, 0x74, 0x65, 0x72, 0x5f, 0x66, 0x6c, 0x61, 0x67
        /*0046*/ 	.byte	0x67, 0x65, 0x64, 0x2e, 0x68, 0x70, 0x70, 0x00
	.type		$str$26,@object
	.size		$str$26,($str$25 - $str$26)
$str$26:
        /*004e*/ 	.byte	0x2f, 0x74, 0x6d, 0x70, 0x2f, 0x63, 0x75, 0x74, 0x6c, 0x61, 0x73, 0x73, 0x5f, 0x73, 0x77, 0x65
        /*005e*/ 	.byte	0x65, 0x70, 0x5f, 0x73, 0x72, 0x63, 0x2f, 0x69, 0x6e, 0x63, 0x6c, 0x75, 0x64, 0x65, 0x2f, 0x63
        /*006e*/ 	.byte	0x75, 0x74, 0x65, 0x2f, 0x61, 0x74, 0x6f, 0x6d, 0x2f, 0x63, 0x6f, 0x70, 0x79, 0x5f, 0x74, 0x72
        /*007e*/ 	.byte	0x61, 0x69, 0x74, 0x73, 0x5f, 0x73, 0x6d, 0x31, 0x30, 0x30, 0x2e, 0x68, 0x70, 0x70, 0x00
	.type		$str$25,@object
	.size		$str$25,(__unnamed_1 - $str$25)
$str$25:
        /*008d*/ 	.byte	0x28, 0x28, 0x75, 0x69, 0x6e, 0x74, 0x33, 0x32, 0x5f, 0x74, 0x28, 0x74, 0x68, 0x72, 0x65, 0x61
        /*009d*/ 	.byte	0x64, 0x49, 0x64, 0x78, 0x2e, 0x78, 0x29, 0x20, 0x2f, 0x20, 0x33, 0x32, 0x29, 0x20, 0x25, 0x20
        /*00ad*/ 	.byte	0x34, 0x29, 0x20, 0x3d, 0x3d, 0x20, 0x28, 0x28, 0x28, 0x74, 0x6d, 0x65, 0x6d, 0x5f, 0x61, 0x64
        /*00bd*/ 	.byte	0x64, 0x72, 0x20, 0x3e, 0x3e, 0x20, 0x31, 0x36, 0x29, 0x20, 0x2f, 0x20, 0x33, 0x32, 0x29, 0x20
        /*00cd*/ 	.byte	0x25, 0x20, 0x34, 0x29, 0x00
	.type		__unnamed_1,@object
	.size		__unnamed_1,(__unnamed_2 - __unnamed_1)
__unnamed_1:
        /*00d2*/ 	.byte	0x61, 0x75, 0x74, 0x6f, 0x20, 0x63, 0x75, 0x74, 0x65, 0x3a, 0x3a, 0x61, 0x73, 0x5f, 0x70, 0x6f
        /* <DEDUP_REMOVED lines=24> */
        /*0262*/ 	.byte	0x3a, 0x43, 0x3c, 0x31, 0x34, 0x33, 0x33, 0x36, 0x3e, 0x3e, 0x3e, 0x3e, 0x5d, 0x00
	.type		__unnamed_2,@object
	.size		__unnamed_2,(.L_2 - __unnamed_2)
__unnamed_2:
        /* <DEDUP_REMOVED lines=40> */
        /*04f0*/ 	.byte	0x3a, 0x3a, 0x43, 0x3c, 0x30, 0x3e, 0x3e, 0x3e, 0x3e, 0x5d, 0x00
.L_2:


//--------------------- .nv.shared._ZN7cutlass13device_kernelINS_4gemm6kernel13GemmUniversalIN4cute5tupleIJiiiiEEENS1_10collective13CollectiveMmaINS1_35MainloopSm100TmaUmmaWarpSpecializedILi5ELi2ELi4ENS5_IJNS4_1CILi1EEESB_SB_EEEEENS5_IJNSA_ILi128EEENSA_ILi112EEENSA_ILi64EEEEEENS_10bfloat16_tENS5_IJlSB_lEEESI_SJ_NS4_8TiledMMAINS4_8MMA_AtomIJNS4_20SM100_MMA_F16BF16_SSISI_SI_fLi128ELi112ELNS4_4UMMA5MajorE0ELSO_0ELNSN_7ScaleInE0ELSP_0EEEEEENS4_6LayoutISC_NS5_IJNSA_ILi0EEEST_ST_EEEEENS5_IJNS4_10UnderscoreESW_SW_EEEEENS4_13SM90_TMA_LOADENS4_14ComposedLayoutINS4_7SwizzleILi3ELi4ELi3EEENS4_18smem_ptr_flag_bitsILi16EEENSS_INS5_IJNSA_ILi8EEESG_EEENS5_IJSG_SB_EEEEEEEvNS4_8identityESZ_S19_vS1A_EENS_8epilogue10collective18CollectiveEpilogueINS1C_23Sm100TmaWarpSpecializedILi2ELi1ELi112ELb1ELb0EEEJSH_NS5_IJNSS_ISE_SB_EENSS_ISF_SB_EEEEESI_SJ_SI_SJ_NS1C_6fusion15FusionCallbacksIS1G_NS1K_17LinearCombinationISI_fSI_fLNS_15FloatRoundStyleE2EEESH_S1J_JEEENS4_5SM1004TMEM4LOAD26SM100_TMEM_LOAD_32dp32b16xESZ_NS10_INS11_ILi1ELi4ELi3EEES14_NSS_INS5_IJS15_NSA_ILi16EEEEEENS5_IJS1V_SB_EEEEEEENS4_39AutoVectorizingCopyWithAssumedAlignmentILi128EEENS4_14SM90_TMA_STOREES1Z_S21_S21_EEEvvEEEEvNT_6ParamsE --------------------------
	.section	.nv.shared._ZN7cutlass13device_kernelINS_4gemm6kernel13GemmUniversalIN4cute5tupleIJiiiiEEENS1_10collective13CollectiveMmaINS1_35MainloopSm100TmaUmmaWarpSpecializedILi5ELi2ELi4ENS5_IJNS4_1CILi1EEESB_SB_EEEEENS5_IJNSA_ILi128EEENSA_ILi112EEENSA_ILi64EEEEEENS_10bfloat16_tENS5_IJlSB_lEEESI_SJ_NS4_8TiledMMAINS4_8MMA_AtomIJNS4_20SM100_MMA_F16BF16_SSISI_SI_fLi128ELi112ELNS4_4UMMA5MajorE0ELSO_0ELNSN_7ScaleInE0ELSP_0EEEEEENS4_6LayoutISC_NS5_IJNSA_ILi0EEEST_ST_EEEEENS5_IJNS4_10UnderscoreESW_SW_EEEEENS4_13SM90_TMA_LOADENS4_14ComposedLayoutINS4_7SwizzleILi3ELi4ELi3EEENS4_18smem_ptr_flag_bitsILi16EEENSS_INS5_IJNSA_ILi8EEESG_EEENS5_IJSG_SB_EEEEEEEvNS4_8identityESZ_S19_vS1A_EENS_8epilogue10collective18CollectiveEpilogueINS1C_23Sm100TmaWarpSpecializedILi2ELi1ELi112ELb1ELb0EEEJSH_NS5_IJNSS_ISE_SB_EENSS_ISF_SB_EEEEESI_SJ_SI_SJ_NS1C_6fusion15FusionCallbacksIS1G_NS1K_17LinearCombinationISI_fSI_fLNS_15FloatRoundStyleE2EEESH_S1J_JEEENS4_5SM1004TMEM4LOAD26SM100_TMEM_LOAD_32dp32b16xESZ_NS10_INS11_ILi1ELi4ELi3EEES14_NSS_INS5_IJS15_NSA_ILi16EEEEEENS5_IJS1V_SB_EEEEEEENS4_39AutoVectorizingCopyWithAssumedAlignmentILi128EEENS4_14SM90_TMA_STOREES1Z_S21_S21_EEEvvEEEEvNT_6ParamsE,"aw",@nobits
	.sectionflags	@""
	.align	16
	.zero		1024


//--------------------- .nv.shared.reserved.0     --------------------------
	.section	.nv.shared.reserved.0,"aw",@nobits
	.weak		__nv_reservedSMEM_offset_0_alias
	.size		__nv_reservedSMEM_offset_0_alias, 0, 64
	.other		__nv_reservedSMEM_offset_0_alias,@"STO_CUDA_RESERVED_SHARED STV_DEFAULT"
__nv_reservedSMEM_offset_0_alias:
	.zero		0
.nv.shared.reserved.0:
	.zero		64
	.weak		__nv_reservedSMEM_tcgen05_partition
	.type		__nv_reservedSMEM_tcgen05_partition,@object
	.size		__nv_reservedSMEM_tcgen05_partition,(.L_0 - __nv_reservedSMEM_tcgen05_partition)
__nv_reservedSMEM_tcgen05_partition:
	.zero		32
.L_0:


//--------------------- .nv.global                --------------------------
	.section	.nv.global,"aw",@nobits
.nv.global:
	.type		_ZN40_INTERNAL_93aeda41_4_k_cu_3840ac9c_147744cute1_E,@object
	.size		_ZN40_INTERNAL_93aeda41_4_k_cu_3840ac9c_147744cute1_E,(_ZN40_INTERNAL_93aeda41_4_k_cu_3840ac9c_147744cuda3std3__45__cpo6cbeginE - _ZN40_INTERNAL_93aeda41_4_k_cu_3840ac9c_147744cute1_E)
_ZN40_INTERNAL_93aeda41_4_k_cu_3840ac9c_147744cute1_E:
	.zero		1
	.type		_ZN40_INTERNAL_93aeda41_4_k_cu_3840ac9c_147744cuda3std3__45__cpo6cbeginE,@object
	.size		_ZN40_INTERNAL_93aeda41_4_k_cu_3840ac9c_147744cuda3std3__45__cpo6cbeginE,(_ZN40_INTERNAL_93aeda41_4_k_cu_3840ac9c_147744cuda3std3__48in_placeE - _ZN40_INTERNAL_93aeda41_4_k_cu_3840ac9c_147744cuda3std3__45__cpo6cbeginE)
_ZN40_INTERNAL_93aeda41_4_k_cu_3840ac9c_147744cuda3std3__45__cpo6cbeginE:
	.zero		1
	.type		_ZN40_INTERNAL_93aeda41_4_k_cu_3840ac9c_147744cuda3std3__48in_placeE,@object
	.size		_ZN40_INTERNAL_93aeda41_4_k_cu_3840ac9c_147744cuda3std3__48in_placeE,(_ZN40_INTERNAL_93aeda41_4_k_cu_3840ac9c_147744cuda3std6ranges3__45__cpo9iter_moveE - _ZN40_INTERNAL_93aeda41_4_k_cu_3840ac9c_147744cuda3std3__48in_placeE)
_ZN40_INTERNAL_93aeda41_4_k_cu_3840ac9c_147744cuda3std3__48in_placeE:
	.zero		1
	.type		_ZN40_INTERNAL_93aeda41_4_k_cu_3840ac9c_147744cuda3std6ranges3__45__cpo9iter_moveE,@object
	.size		_ZN40_INTERNAL_93aeda41_4_k_cu_3840ac9c_147744cuda3std6ranges3__45__cpo9iter_moveE,(_ZN40_INTERNAL_93aeda41_4_k_cu_3840ac9c_147744cuda3std3__45__cpo5beginE - _ZN40_INTERNAL_93aeda41_4_k_cu_3840ac9c_147744cuda3std6ranges3__45__cpo9iter_moveE)
_ZN40_INTERNAL_93aeda41_4_k_cu_3840ac9c_147744cuda3std6ranges3__45__cpo9iter_moveE:
	.zero		1
	.type		_ZN40_INTERNAL_93aeda41_4_k_cu_3840ac9c_147744cuda3std3__45__cpo5beginE,@object
	.size		_ZN40_INTERNAL_93aeda41_4_k_cu_3840ac9c_147744cuda3std3__45__cpo5beginE,(_ZN40_INTERNAL_93aeda41_4_k_cu_3840ac9c_147744cuda3std3__442_GLOBAL__N__93aeda41_4_k_cu_3840ac9c_147746ignoreE - _ZN40_INTERNAL_93aeda41_4_k_cu_3840ac9c_147744cuda3std3__45__cpo5beginE)
_ZN40_INTERNAL_93aeda41_4_k_cu_3840ac9c_147744cuda3std3__45__cpo5beginE:
	.zero		1
	.type		_ZN40_INTERNAL_93aeda41_4_k_cu_3840ac9c_147744cuda3std3__442_GLOBAL__N__93aeda41_4_k_cu_3840ac9c_147746ignoreE,@object
	.size		_ZN40_INTERNAL_93aeda41_4_k_cu_3840ac9c_147744cuda3std3__442_GLOBAL__N__93aeda41_4_k_cu_3840ac9c_147746ignoreE,(_ZN40_INTERNAL_93aeda41_4_k_cu_3840ac9c_147744cute7productE - _ZN40_INTERNAL_93aeda41_4_k_cu_3840ac9c_147744cuda3std3__442_GLOBAL__N__93aeda41_4_k_cu_3840ac9c_147746ignoreE)
_ZN40_INTERNAL_93aeda41_4_k_cu_3840ac9c_147744cuda3std3__442_GLOBAL__N__93aeda41_4_k_cu_3840ac9c_147746ignoreE:
	.zero		1
	.type		_ZN40_INTERNAL_93aeda41_4_k_cu_3840ac9c_147744cute7productE,@object
	.size		_ZN40_INTERNAL_93aeda41_4_k_cu_3840ac9c_147744cute7productE,(_ZN40_INTERNAL_93aeda41_4_k_cu_3840ac9c_147744cuda3std3__45__cpo3endE - _ZN40_INTERNAL_93aeda41_4_k_cu_3840ac9c_147744cute7productE)
_ZN40_INTERNAL_93aeda41_4_k_cu_3840ac9c_147744cute7productE:
	.zero		1
	.type		_ZN40_INTERNAL_93aeda41_4_k_cu_3840ac9c_147744cuda3std3__45__cpo3endE,@object
	.size		_ZN40_INTERNAL_93aeda41_4_k_cu_3840ac9c_147744cuda3std3__45__cpo3endE,(_ZN40_INTERNAL_93aeda41_4_k_cu_3840ac9c_147744cuda3std3__419piecewise_constructE - _ZN40_INTERNAL_93aeda41_4_k_cu_3840ac9c_147744cuda3std3__45__cpo3endE)
_ZN40_INTERNAL_93aeda41_4_k_cu_3840ac9c_147744cuda3std3__45__cpo3endE:
	.zero		1
	.type		_ZN40_INTERNAL_93aeda41_4_k_cu_3840ac9c_147744cuda3std3__419piecewise_constructE,@object
	.size		_ZN40_INTERNAL_93aeda41_4_k_cu_3840ac9c_147744cuda3std3__419piecewise_constructE,(_ZN40_INTERNAL_93aeda41_4_k_cu_3840ac9c_147744cuda3std3__45__cpo4cendE - _ZN40_INTERNAL_93aeda41_4_k_cu_3840ac9c_147744cuda3std3__419piecewise_constructE)
_ZN40_INTERNAL_93aeda41_4_k_cu_3840ac9c_147744cuda3std3__419piecewise_constructE:
	.zero		1
	.type		_ZN40_INTERNAL_93aeda41_4_k_cu_3840ac9c_147744cuda3std3__45__cpo4cendE,@object
	.size		_ZN40_INTERNAL_93aeda41_4_k_cu_3840ac9c_147744cuda3std3__45__cpo4cendE,(_ZN40_INTERNAL_93aeda41_4_k_cu_3840ac9c_147744cuda3std6ranges3__45__cpo4swapE - _ZN40_INTERNAL_93aeda41_4_k_cu_3840ac9c_147744cuda3std3__45__cpo4cendE)
_ZN40_INTERNAL_93aeda41_4_k_cu_3840ac9c_147744cuda3std3__45__cpo4cendE:
	.zero		1
	.type		_ZN40_INTERNAL_93aeda41_4_k_cu_3840ac9c_147744cuda3std6ranges3__45__cpo4swapE,@object
	.size		_ZN40_INTERNAL_93aeda41_4_k_cu_3840ac9c_147744cuda3std6ranges3__45__cpo4swapE,(.L_10 - _ZN40_INTERNAL_93aeda41_4_k_cu_3840ac9c_147744cuda3std6ranges3__45__cpo4swapE)
_ZN40_INTERNAL_93aeda41_4_k_cu_3840ac9c_147744cuda3std6ranges3__45__cpo4swapE:
	.zero		1
.L_10:


//--------------------- .nv.constant0._ZN7cutlass13device_kernelINS_4gemm6kernel13GemmUniversalIN4cute5tupleIJiiiiEEENS1_10collective13CollectiveMmaINS1_35MainloopSm100TmaUmmaWarpSpecializedILi5ELi2ELi4ENS5_IJNS4_1CILi1EEESB_SB_EEEEENS5_IJNSA_ILi128EEENSA_ILi112EEENSA_ILi64EEEEEENS_10bfloat16_tENS5_IJlSB_lEEESI_SJ_NS4_8TiledMMAINS4_8MMA_AtomIJNS4_20SM100_MMA_F16BF16_SSISI_SI_fLi128ELi112ELNS4_4UMMA5MajorE0ELSO_0ELNSN_7ScaleInE0ELSP_0EEEEEENS4_6LayoutISC_NS5_IJNSA_ILi0EEEST_ST_EEEEENS5_IJNS4_10UnderscoreESW_SW_EEEEENS4_13SM90_TMA_LOADENS4_14ComposedLayoutINS4_7SwizzleILi3ELi4ELi3EEENS4_18smem_ptr_flag_bitsILi16EEENSS_INS5_IJNSA_ILi8EEESG_EEENS5_IJSG_SB_EEEEEEEvNS4_8identityESZ_S19_vS1A_EENS_8epilogue10collective18CollectiveEpilogueINS1C_23Sm100TmaWarpSpecializedILi2ELi1ELi112ELb1ELb0EEEJSH_NS5_IJNSS_ISE_SB_EENSS_ISF_SB_EEEEESI_SJ_SI_SJ_NS1C_6fusion15FusionCallbacksIS1G_NS1K_17LinearCombinationISI_fSI_fLNS_15FloatRoundStyleE2EEESH_S1J_JEEENS4_5SM1004TMEM4LOAD26SM100_TMEM_LOAD_32dp32b16xESZ_NS10_INS11_ILi1ELi4ELi3EEES14_NSS_INS5_IJS15_NSA_ILi16EEEEEENS5_IJS1V_SB_EEEEEEENS4_39AutoVectorizingCopyWithAssumedAlignmentILi128EEENS4_14SM90_TMA_STOREES1Z_S21_S21_EEEvvEEEEvNT_6ParamsE --------------------------
	.section	.nv.constant0._ZN7cutlass13device_kernelINS_4gemm6kernel13GemmUniversalIN4cute5tupleIJiiiiEEENS1_10collective13CollectiveMmaINS1_35MainloopSm100TmaUmmaWarpSpecializedILi5ELi2ELi4ENS5_IJNS4_1CILi1EEESB_SB_EEEEENS5_IJNSA_ILi128EEENSA_ILi112EEENSA_ILi64EEEEEENS_10bfloat16_tENS5_IJlSB_lEEESI_SJ_NS4_8TiledMMAINS4_8MMA_AtomIJNS4_20SM100_MMA_F16BF16_SSISI_SI_fLi128ELi112ELNS4_4UMMA5MajorE0ELSO_0ELNSN_7ScaleInE0ELSP_0EEEEEENS4_6LayoutISC_NS5_IJNSA_ILi0EEEST_ST_EEEEENS5_IJNS4_10UnderscoreESW_SW_EEEEENS4_13SM90_TMA_LOADENS4_14ComposedLayoutINS4_7SwizzleILi3ELi4ELi3EEENS4_18smem_ptr_flag_bitsILi16EEENSS_INS5_IJNSA_ILi8EEESG_EEENS5_IJSG_SB_EEEEEEEvNS4_8identityESZ_S19_vS1A_EENS_8epilogue10collective18CollectiveEpilogueINS1C_23Sm100TmaWarpSpecializedILi2ELi1ELi112ELb1ELb0EEEJSH_NS5_IJNSS_ISE_SB_EENSS_ISF_SB_EEEEESI_SJ_SI_SJ_NS1C_6fusion15FusionCallbacksIS1G_NS1K_17LinearCombinationISI_fSI_fLNS_15FloatRoundStyleE2EEESH_S1J_JEEENS4_5SM1004TMEM4LOAD26SM100_TMEM_LOAD_32dp32b16xESZ_NS10_INS11_ILi1ELi4ELi3EEES14_NSS_INS5_IJS15_NSA_ILi16EEEEEENS5_IJS1V_SB_EEEEEEENS4_39AutoVectorizingCopyWithAssumedAlignmentILi128EEENS4_14SM90_TMA_STOREES1Z_S21_S21_EEEvvEEEEvNT_6ParamsE,"a",@progbits
	.sectionflags	@""
	.align	4
.nv.constant0._ZN7cutlass13device_kernelINS_4gemm6kernel13GemmUniversalIN4cute5tupleIJiiiiEEENS1_10collective13CollectiveMmaINS1_35MainloopSm100TmaUmmaWarpSpecializedILi5ELi2ELi4ENS5_IJNS4_1CILi1EEESB_SB_EEEEENS5_IJNSA_ILi128EEENSA_ILi112EEENSA_ILi64EEEEEENS_10bfloat16_tENS5_IJlSB_lEEESI_SJ_NS4_8TiledMMAINS4_8MMA_AtomIJNS4_20SM100_MMA_F16BF16_SSISI_SI_fLi128ELi112ELNS4_4UMMA5MajorE0ELSO_0ELNSN_7ScaleInE0ELSP_0EEEEEENS4_6LayoutISC_NS5_IJNSA_ILi0EEEST_ST_EEEEENS5_IJNS4_10UnderscoreESW_SW_EEEEENS4_13SM90_TMA_LOADENS4_14ComposedLayoutINS4_7SwizzleILi3ELi4ELi3EEENS4_18smem_ptr_flag_bitsILi16EEENSS_INS5_IJNSA_ILi8EEESG_EEENS5_IJSG_SB_EEEEEEEvNS4_8identityESZ_S19_vS1A_EENS_8epilogue10collective18CollectiveEpilogueINS1C_23Sm100TmaWarpSpecializedILi2ELi1ELi112ELb1ELb0EEEJSH_NS5_IJNSS_ISE_SB_EENSS_ISF_SB_EEEEESI_SJ_SI_SJ_NS1C_6fusion15FusionCallbacksIS1G_NS1K_17LinearCombinationISI_fSI_fLNS_15FloatRoundStyleE2EEESH_S1J_JEEENS4_5SM1004TMEM4LOAD26SM100_TMEM_LOAD_32dp32b16xESZ_NS10_INS11_ILi1ELi4ELi3EEES14_NSS_INS5_IJS15_NSA_ILi16EEEEEENS5_IJS1V_SB_EEEEEEENS4_39AutoVectorizingCopyWithAssumedAlignmentILi128EEENS4_14SM90_TMA_STOREES1Z_S21_S21_EEEvvEEEEvNT_6ParamsE:
	.zero		2944


//--------------------- SYMBOLS --------------------------

	.type		.nv.reservedSmem.offset0,@object
	.size		.nv.reservedSmem.offset0,0x4
	.type		.nv.reservedSmem.cap,@object
	.size		.nv.reservedSmem.cap,0x4
	.type		__assertfail,@function
